//
// Generated by NVIDIA NVVM Compiler
//
// Compiler Build ID: CL-36424714
// Cuda compilation tools, release 13.0, V13.0.88
// Based on NVVM 20.0.0
//

.version 9.0
.target sm_100
.address_size 64

// _ZZN3cub18CUB_300001_SM_10006detail4scan16DeviceScanKernelINS2_10policy_hubIiiijN4cuda3std3__44plusIvEEE10Policy1000EPiSC_NS0_13ScanTileStateIiLb1EEES9_NS0_8NullTypeEjiLb0ESF_EEvT0_T1_T2_iT3_T4_T5_E12temp_storage has been demoted
// _ZZN3cub18CUB_300001_SM_10006detail4scan16DeviceScanKernelINS2_10policy_hubIiiimN4cuda3std3__44plusIvEEE10Policy1000EPiSC_NS0_13ScanTileStateIiLb1EEES9_NS0_8NullTypeEmiLb0ESF_EEvT0_T1_T2_iT3_T4_T5_E12temp_storage has been demoted
.global .align 1 .b8 _ZN30_INTERNAL_93c83c8b_4_k_cu_main4cuda3std3__45__cpo5beginE[1];
.global .align 1 .b8 _ZN30_INTERNAL_93c83c8b_4_k_cu_main4cuda3std3__45__cpo3endE[1];
.global .align 1 .b8 _ZN30_INTERNAL_93c83c8b_4_k_cu_main4cuda3std3__45__cpo6cbeginE[1];
.global .align 1 .b8 _ZN30_INTERNAL_93c83c8b_4_k_cu_main4cuda3std3__45__cpo4cendE[1];
.global .align 1 .b8 _ZN30_INTERNAL_93c83c8b_4_k_cu_main4cuda3std3__45__cpo6rbeginE[1];
.global .align 1 .b8 _ZN30_INTERNAL_93c83c8b_4_k_cu_main4cuda3std3__45__cpo4rendE[1];
.global .align 1 .b8 _ZN30_INTERNAL_93c83c8b_4_k_cu_main4cuda3std3__45__cpo7crbeginE[1];
.global .align 1 .b8 _ZN30_INTERNAL_93c83c8b_4_k_cu_main4cuda3std3__45__cpo5crendE[1];
.global .align 1 .b8 _ZN30_INTERNAL_93c83c8b_4_k_cu_main4cuda3std3__432_GLOBAL__N__93c83c8b_4_k_cu_main6ignoreE[1];
.global .align 1 .b8 _ZN30_INTERNAL_93c83c8b_4_k_cu_main4cuda3std3__419piecewise_constructE[1];
.global .align 1 .b8 _ZN30_INTERNAL_93c83c8b_4_k_cu_main4cuda3std3__48in_placeE[1];
.global .align 1 .b8 _ZN30_INTERNAL_93c83c8b_4_k_cu_main4cuda3std3__420unreachable_sentinelE[1];
.global .align 1 .b8 _ZN30_INTERNAL_93c83c8b_4_k_cu_main4cuda3std3__47nulloptE[1];
.global .align 1 .b8 _ZN30_INTERNAL_93c83c8b_4_k_cu_main4cuda3std3__48unexpectE[1];
.global .align 1 .b8 _ZN30_INTERNAL_93c83c8b_4_k_cu_main4cuda3std6ranges3__45__cpo4swapE[1];
.global .align 1 .b8 _ZN30_INTERNAL_93c83c8b_4_k_cu_main4cuda3std6ranges3__45__cpo9iter_moveE[1];
.global .align 1 .b8 _ZN30_INTERNAL_93c83c8b_4_k_cu_main4cuda3std6ranges3__45__cpo5beginE[1];
.global .align 1 .b8 _ZN30_INTERNAL_93c83c8b_4_k_cu_main4cuda3std6ranges3__45__cpo3endE[1];
.global .align 1 .b8 _ZN30_INTERNAL_93c83c8b_4_k_cu_main4cuda3std6ranges3__45__cpo6cbeginE[1];
.global .align 1 .b8 _ZN30_INTERNAL_93c83c8b_4_k_cu_main4cuda3std6ranges3__45__cpo4cendE[1];
.global .align 1 .b8 _ZN30_INTERNAL_93c83c8b_4_k_cu_main4cuda3std6ranges3__45__cpo7advanceE[1];
.global .align 1 .b8 _ZN30_INTERNAL_93c83c8b_4_k_cu_main4cuda3std6ranges3__45__cpo9iter_swapE[1];
.global .align 1 .b8 _ZN30_INTERNAL_93c83c8b_4_k_cu_main4cuda3std6ranges3__45__cpo4nextE[1];
.global .align 1 .b8 _ZN30_INTERNAL_93c83c8b_4_k_cu_main4cuda3std6ranges3__45__cpo4prevE[1];
.global .align 1 .b8 _ZN30_INTERNAL_93c83c8b_4_k_cu_main4cuda3std6ranges3__45__cpo4dataE[1];
.global .align 1 .b8 _ZN30_INTERNAL_93c83c8b_4_k_cu_main4cuda3std6ranges3__45__cpo5cdataE[1];
.global .align 1 .b8 _ZN30_INTERNAL_93c83c8b_4_k_cu_main4cuda3std6ranges3__45__cpo4sizeE[1];
.global .align 1 .b8 _ZN30_INTERNAL_93c83c8b_4_k_cu_main4cuda3std6ranges3__45__cpo5ssizeE[1];
.global .align 1 .b8 _ZN30_INTERNAL_93c83c8b_4_k_cu_main4cuda3std6ranges3__45__cpo8distanceE[1];
.global .align 1 .b8 _ZN30_INTERNAL_93c83c8b_4_k_cu_main6thrust24THRUST_300001_SM_1000_NS8cuda_cub3parE[1];
.global .align 1 .b8 _ZN30_INTERNAL_93c83c8b_4_k_cu_main6thrust24THRUST_300001_SM_1000_NS8cuda_cub10par_nosyncE[1];
.global .align 1 .b8 _ZN30_INTERNAL_93c83c8b_4_k_cu_main6thrust24THRUST_300001_SM_1000_NS6system6detail10sequential3seqE[1];
.global .align 1 .b8 _ZN30_INTERNAL_93c83c8b_4_k_cu_main6thrust24THRUST_300001_SM_1000_NS6system3cpp3parE[1];
.global .align 1 .b8 _ZN30_INTERNAL_93c83c8b_4_k_cu_main6thrust24THRUST_300001_SM_1000_NS12placeholders2_1E[1];
.global .align 1 .b8 _ZN30_INTERNAL_93c83c8b_4_k_cu_main6thrust24THRUST_300001_SM_1000_NS12placeholders2_2E[1];
.global .align 1 .b8 _ZN30_INTERNAL_93c83c8b_4_k_cu_main6thrust24THRUST_300001_SM_1000_NS12placeholders2_3E[1];
.global .align 1 .b8 _ZN30_INTERNAL_93c83c8b_4_k_cu_main6thrust24THRUST_300001_SM_1000_NS12placeholders2_4E[1];
.global .align 1 .b8 _ZN30_INTERNAL_93c83c8b_4_k_cu_main6thrust24THRUST_300001_SM_1000_NS12placeholders2_5E[1];
.global .align 1 .b8 _ZN30_INTERNAL_93c83c8b_4_k_cu_main6thrust24THRUST_300001_SM_1000_NS12placeholders2_6E[1];
.global .align 1 .b8 _ZN30_INTERNAL_93c83c8b_4_k_cu_main6thrust24THRUST_300001_SM_1000_NS12placeholders2_7E[1];
.global .align 1 .b8 _ZN30_INTERNAL_93c83c8b_4_k_cu_main6thrust24THRUST_300001_SM_1000_NS12placeholders2_8E[1];
.global .align 1 .b8 _ZN30_INTERNAL_93c83c8b_4_k_cu_main6thrust24THRUST_300001_SM_1000_NS12placeholders2_9E[1];
.global .align 1 .b8 _ZN30_INTERNAL_93c83c8b_4_k_cu_main6thrust24THRUST_300001_SM_1000_NS12placeholders3_10E[1];
.global .align 1 .b8 _ZN30_INTERNAL_93c83c8b_4_k_cu_main6thrust24THRUST_300001_SM_1000_NS3seqE[1];
.global .align 1 .b8 _ZN30_INTERNAL_93c83c8b_4_k_cu_main6thrust24THRUST_300001_SM_1000_NS6deviceE[1];

.entry _Z4histPKiPij(
	.param .u64 .ptr .align 1 _Z4histPKiPij_param_0,
	.param .u64 .ptr .align 1 _Z4histPKiPij_param_1,
	.param .u32 _Z4histPKiPij_param_2
)
{
	.reg .pred 	%p<3>;
	.reg .b32 	%r<13>;
	.reg .b64 	%rd<9>;

	ld.param.u64 	%rd3, [_Z4histPKiPij_param_0];
	ld.param.u64 	%rd4, [_Z4histPKiPij_param_1];
	ld.param.u32 	%r6, [_Z4histPKiPij_param_2];
	mov.u32 	%r1, %ntid.x;
	mov.u32 	%r7, %tid.x;
	mov.u32 	%r8, %ctaid.x;
	mad.lo.s32 	%r12, %r8, %r1, %r7;
	setp.ge.u32 	%p1, %r12, %r6;
	@%p1 bra 	$L__BB0_3;
	mov.u32 	%r9, %nctaid.x;
	mul.lo.s32 	%r3, %r1, %r9;
	cvta.to.global.u64 	%rd1, %rd3;
	cvta.to.global.u64 	%rd2, %rd4;
$L__BB0_2:
	mul.wide.u32 	%rd5, %r12, 4;
	add.s64 	%rd6, %rd1, %rd5;
	ld.global.nc.u32 	%r10, [%rd6];
	mul.wide.s32 	%rd7, %r10, 4;
	add.s64 	%rd8, %rd2, %rd7;
	atom.global.add.u32 	%r11, [%rd8], 1;
	add.s32 	%r12, %r12, %r3;
	setp.lt.u32 	%p2, %r12, %r6;
	@%p2 bra 	$L__BB0_2;
$L__BB0_3:
	ret;

}
.entry _Z4sortPKiPiS1_j(
	.param .u64 .ptr .align 1 _Z4sortPKiPiS1_j_param_0,
	.param .u64 .ptr .align 1 _Z4sortPKiPiS1_j_param_1,
	.param .u64 .ptr .align 1 _Z4sortPKiPiS1_j_param_2,
	.param .u32 _Z4sortPKiPiS1_j_param_3
)
{
	.reg .pred 	%p<3>;
	.reg .b32 	%r<13>;
	.reg .b64 	%rd<13>;

	ld.param.u64 	%rd4, [_Z4sortPKiPiS1_j_param_0];
	ld.param.u64 	%rd5, [_Z4sortPKiPiS1_j_param_1];
	ld.param.u64 	%rd6, [_Z4sortPKiPiS1_j_param_2];
	ld.param.u32 	%r6, [_Z4sortPKiPiS1_j_param_3];
	mov.u32 	%r1, %ntid.x;
	mov.u32 	%r7, %tid.x;
	mov.u32 	%r8, %ctaid.x;
	mad.lo.s32 	%r12, %r8, %r1, %r7;
	setp.ge.u32 	%p1, %r12, %r6;
	@%p1 bra 	$L__BB1_3;
	mov.u32 	%r9, %nctaid.x;
	mul.lo.s32 	%r3, %r1, %r9;
	cvta.to.global.u64 	%rd1, %rd4;
	cvta.to.global.u64 	%rd2, %rd5;
	cvta.to.global.u64 	%rd3, %rd6;
$L__BB1_2:
	mul.wide.u32 	%rd7, %r12, 4;
	add.s64 	%rd8, %rd1, %rd7;
	ld.global.nc.u32 	%r10, [%rd8];
	mul.wide.s32 	%rd9, %r10, 4;
	add.s64 	%rd10, %rd2, %rd9;
	atom.global.add.u32 	%r11, [%rd10], -1;
	mul.wide.s32 	%rd11, %r11, 4;
	add.s64 	%rd12, %rd3, %rd11;
	st.global.u32 	[%rd12+-4], %r10;
	add.s32 	%r12, %r12, %r3;
	setp.lt.u32 	%p2, %r12, %r6;
	@%p2 bra 	$L__BB1_2;
$L__BB1_3:
	ret;

}
	// .globl	_ZN3cub18CUB_300001_SM_10006detail11EmptyKernelIvEEvv
.visible .entry _ZN3cub18CUB_300001_SM_10006detail11EmptyKernelIvEEvv()
{


	ret;

}
	// .globl	_ZN3cub18CUB_300001_SM_10006detail4scan20DeviceScanInitKernelINS0_13ScanTileStateIiLb1EEEEEvT_i
.visible .entry _ZN3cub18CUB_300001_SM_10006detail4scan20DeviceScanInitKernelINS0_13ScanTileStateIiLb1EEEEEvT_i(
	.param .align 8 .b8 _ZN3cub18CUB_300001_SM_10006detail4scan20DeviceScanInitKernelINS0_13ScanTileStateIiLb1EEEEEvT_i_param_0[8],
	.param .u32 _ZN3cub18CUB_300001_SM_10006detail4scan20DeviceScanInitKernelINS0_13ScanTileStateIiLb1EEEEEvT_i_param_1
)
{
	.reg .pred 	%p<5>;
	.reg .b32 	%r<10>;
	.reg .b64 	%rd<7>;

	ld.param.u64 	%rd2, [_ZN3cub18CUB_300001_SM_10006detail4scan20DeviceScanInitKernelINS0_13ScanTileStateIiLb1EEEEEvT_i_param_0];
	ld.param.u32 	%r4, [_ZN3cub18CUB_300001_SM_10006detail4scan20DeviceScanInitKernelINS0_13ScanTileStateIiLb1EEEEEvT_i_param_1];
	cvta.to.global.u64 	%rd1, %rd2;
	mov.u32 	%r1, %ctaid.x;
	mov.u32 	%r5, %ntid.x;
	mov.u32 	%r2, %tid.x;
	mad.lo.s32 	%r3, %r1, %r5, %r2;
	setp.ge.s32 	%p1, %r3, %r4;
	@%p1 bra 	$L__BB3_2;
	mul.wide.s32 	%rd3, %r3, 8;
	add.s64 	%rd4, %rd1, %rd3;
	mov.b32 	%r6, 0;
	mov.b32 	%r7, 99;
	st.global.v2.u32 	[%rd4+256], {%r7, %r6};
$L__BB3_2:
	setp.ne.s32 	%p2, %r1, 0;
	setp.gt.u32 	%p3, %r2, 31;
	or.pred  	%p4, %p2, %p3;
	@%p4 bra 	$L__BB3_4;
	mul.wide.u32 	%rd5, %r2, 8;
	add.s64 	%rd6, %rd1, %rd5;
	mov.b32 	%r9, 0;
	st.global.v2.u32 	[%rd6], {%r9, %r9};
$L__BB3_4:
	ret;

}
	// .globl	_ZN3cub18CUB_300001_SM_10006detail4scan16DeviceScanKernelINS2_10policy_hubIiiijN4cuda3std3__44plusIvEEE10Policy1000EPiSC_NS0_13ScanTileStateIiLb1EEES9_NS0_8NullTypeEjiLb0ESF_EEvT0_T1_T2_iT3_T4_T5_
.visible .entry _ZN3cub18CUB_300001_SM_10006detail4scan16DeviceScanKernelINS2_10policy_hubIiiijN4cuda3std3__44plusIvEEE10Policy1000EPiSC_NS0_13ScanTileStateIiLb1EEES9_NS0_8NullTypeEjiLb0ESF_EEvT0_T1_T2_iT3_T4_T5_(
	.param .u64 .ptr .align 1 _ZN3cub18CUB_300001_SM_10006detail4scan16DeviceScanKernelINS2_10policy_hubIiiijN4cuda3std3__44plusIvEEE10Policy1000EPiSC_NS0_13ScanTileStateIiLb1EEES9_NS0_8NullTypeEjiLb0ESF_EEvT0_T1_T2_iT3_T4_T5__param_0,
	.param .u64 .ptr .align 1 _ZN3cub18CUB_300001_SM_10006detail4scan16DeviceScanKernelINS2_10policy_hubIiiijN4cuda3std3__44plusIvEEE10Policy1000EPiSC_NS0_13ScanTileStateIiLb1EEES9_NS0_8NullTypeEjiLb0ESF_EEvT0_T1_T2_iT3_T4_T5__param_1,
	.param .align 8 .b8 _ZN3cub18CUB_300001_SM_10006detail4scan16DeviceScanKernelINS2_10policy_hubIiiijN4cuda3std3__44plusIvEEE10Policy1000EPiSC_NS0_13ScanTileStateIiLb1EEES9_NS0_8NullTypeEjiLb0ESF_EEvT0_T1_T2_iT3_T4_T5__param_2[8],
	.param .u32 _ZN3cub18CUB_300001_SM_10006detail4scan16DeviceScanKernelINS2_10policy_hubIiiijN4cuda3std3__44plusIvEEE10Policy1000EPiSC_NS0_13ScanTileStateIiLb1EEES9_NS0_8NullTypeEjiLb0ESF_EEvT0_T1_T2_iT3_T4_T5__param_3,
	.param .align 1 .b8 _ZN3cub18CUB_300001_SM_10006detail4scan16DeviceScanKernelINS2_10policy_hubIiiijN4cuda3std3__44plusIvEEE10Policy1000EPiSC_NS0_13ScanTileStateIiLb1EEES9_NS0_8NullTypeEjiLb0ESF_EEvT0_T1_T2_iT3_T4_T5__param_4[1],
	.param .align 1 .b8 _ZN3cub18CUB_300001_SM_10006detail4scan16DeviceScanKernelINS2_10policy_hubIiiijN4cuda3std3__44plusIvEEE10Policy1000EPiSC_NS0_13ScanTileStateIiLb1EEES9_NS0_8NullTypeEjiLb0ESF_EEvT0_T1_T2_iT3_T4_T5__param_5[1],
	.param .u32 _ZN3cub18CUB_300001_SM_10006detail4scan16DeviceScanKernelINS2_10policy_hubIiiijN4cuda3std3__44plusIvEEE10Policy1000EPiSC_NS0_13ScanTileStateIiLb1EEES9_NS0_8NullTypeEjiLb0ESF_EEvT0_T1_T2_iT3_T4_T5__param_6
)
.maxntid 384
{
	.reg .pred 	%p<160>;
	.reg .b32 	%r<1038>;
	.reg .b64 	%rd<58>;
	// demoted variable
	.shared .align 16 .b8 _ZZN3cub18CUB_300001_SM_10006detail4scan16DeviceScanKernelINS2_10policy_hubIiiijN4cuda3std3__44plusIvEEE10Policy1000EPiSC_NS0_13ScanTileStateIiLb1EEES9_NS0_8NullTypeEjiLb0ESF_EEvT0_T1_T2_iT3_T4_T5_E12temp_storage[33808];
	ld.param.u64 	%rd2, [_ZN3cub18CUB_300001_SM_10006detail4scan16DeviceScanKernelINS2_10policy_hubIiiijN4cuda3std3__44plusIvEEE10Policy1000EPiSC_NS0_13ScanTileStateIiLb1EEES9_NS0_8NullTypeEjiLb0ESF_EEvT0_T1_T2_iT3_T4_T5__param_2];
	ld.param.u64 	%rd13, [_ZN3cub18CUB_300001_SM_10006detail4scan16DeviceScanKernelINS2_10policy_hubIiiijN4cuda3std3__44plusIvEEE10Policy1000EPiSC_NS0_13ScanTileStateIiLb1EEES9_NS0_8NullTypeEjiLb0ESF_EEvT0_T1_T2_iT3_T4_T5__param_0];
	ld.param.u32 	%r235, [_ZN3cub18CUB_300001_SM_10006detail4scan16DeviceScanKernelINS2_10policy_hubIiiijN4cuda3std3__44plusIvEEE10Policy1000EPiSC_NS0_13ScanTileStateIiLb1EEES9_NS0_8NullTypeEjiLb0ESF_EEvT0_T1_T2_iT3_T4_T5__param_3];
	ld.param.u32 	%r236, [_ZN3cub18CUB_300001_SM_10006detail4scan16DeviceScanKernelINS2_10policy_hubIiiijN4cuda3std3__44plusIvEEE10Policy1000EPiSC_NS0_13ScanTileStateIiLb1EEES9_NS0_8NullTypeEjiLb0ESF_EEvT0_T1_T2_iT3_T4_T5__param_6];
	cvta.to.global.u64 	%rd1, %rd13;
	mov.u32 	%r237, %ctaid.x;
	add.s32 	%r986, %r235, %r237;
	mul.lo.s32 	%r2, %r986, 8448;
	sub.s32 	%r3, %r236, %r2;
	setp.lt.u32 	%p1, %r3, 8449;
	@%p1 bra 	$L__BB4_26;
	cvt.u64.u32 	%rd37, %r2;
	mov.u32 	%r4, %tid.x;
	and.b32  	%r630, %r4, 31;
	and.b32  	%r631, %r4, 992;
	mul.lo.s32 	%r632, %r631, 22;
	or.b32  	%r633, %r632, %r630;
	cvt.u64.u32 	%rd38, %r633;
	add.s64 	%rd3, %rd38, %rd37;
	shl.b64 	%rd39, %rd3, 2;
	add.s64 	%rd40, %rd1, %rd39;
	ld.global.u32 	%r634, [%rd40];
	ld.global.u32 	%r635, [%rd40+128];
	ld.global.u32 	%r636, [%rd40+256];
	ld.global.u32 	%r637, [%rd40+384];
	ld.global.u32 	%r638, [%rd40+512];
	ld.global.u32 	%r639, [%rd40+640];
	ld.global.u32 	%r640, [%rd40+768];
	ld.global.u32 	%r641, [%rd40+896];
	ld.global.u32 	%r642, [%rd40+1024];
	ld.global.u32 	%r643, [%rd40+1152];
	ld.global.u32 	%r644, [%rd40+1280];
	ld.global.u32 	%r645, [%rd40+1408];
	ld.global.u32 	%r646, [%rd40+1536];
	ld.global.u32 	%r647, [%rd40+1664];
	ld.global.u32 	%r648, [%rd40+1792];
	ld.global.u32 	%r649, [%rd40+1920];
	ld.global.u32 	%r650, [%rd40+2048];
	ld.global.u32 	%r651, [%rd40+2176];
	ld.global.u32 	%r652, [%rd40+2304];
	ld.global.u32 	%r653, [%rd40+2432];
	ld.global.u32 	%r654, [%rd40+2560];
	ld.global.u32 	%r655, [%rd40+2688];
	// begin inline asm
	mov.u32 %r629, %laneid;
	// end inline asm
	shr.u32 	%r6, %r4, 5;
	mad.lo.s32 	%r656, %r6, 704, %r629;
	shl.b32 	%r657, %r656, 2;
	mov.u32 	%r658, _ZZN3cub18CUB_300001_SM_10006detail4scan16DeviceScanKernelINS2_10policy_hubIiiijN4cuda3std3__44plusIvEEE10Policy1000EPiSC_NS0_13ScanTileStateIiLb1EEES9_NS0_8NullTypeEjiLb0ESF_EEvT0_T1_T2_iT3_T4_T5_E12temp_storage;
	add.s32 	%r7, %r658, %r657;
	st.shared.u32 	[%r7], %r634;
	st.shared.u32 	[%r7+128], %r635;
	st.shared.u32 	[%r7+256], %r636;
	st.shared.u32 	[%r7+384], %r637;
	st.shared.u32 	[%r7+512], %r638;
	st.shared.u32 	[%r7+640], %r639;
	st.shared.u32 	[%r7+768], %r640;
	st.shared.u32 	[%r7+896], %r641;
	st.shared.u32 	[%r7+1024], %r642;
	st.shared.u32 	[%r7+1152], %r643;
	st.shared.u32 	[%r7+1280], %r644;
	st.shared.u32 	[%r7+1408], %r645;
	st.shared.u32 	[%r7+1536], %r646;
	st.shared.u32 	[%r7+1664], %r647;
	st.shared.u32 	[%r7+1792], %r648;
	st.shared.u32 	[%r7+1920], %r649;
	st.shared.u32 	[%r7+2048], %r650;
	st.shared.u32 	[%r7+2176], %r651;
	st.shared.u32 	[%r7+2304], %r652;
	st.shared.u32 	[%r7+2432], %r653;
	st.shared.u32 	[%r7+2560], %r654;
	st.shared.u32 	[%r7+2688], %r655;
	bar.warp.sync 	-1;
	mad.lo.s32 	%r8, %r629, 84, %r7;
	ld.shared.v2.u32 	{%r9, %r10}, [%r8];
	ld.shared.v2.u32 	{%r11, %r12}, [%r8+8];
	ld.shared.v2.u32 	{%r13, %r14}, [%r8+16];
	ld.shared.v2.u32 	{%r15, %r16}, [%r8+24];
	ld.shared.v2.u32 	{%r17, %r18}, [%r8+32];
	ld.shared.v2.u32 	{%r19, %r20}, [%r8+40];
	ld.shared.v2.u32 	{%r21, %r22}, [%r8+48];
	ld.shared.v2.u32 	{%r23, %r24}, [%r8+56];
	ld.shared.v2.u32 	{%r25, %r26}, [%r8+64];
	ld.shared.v2.u32 	{%r27, %r28}, [%r8+72];
	ld.shared.v2.u32 	{%r29, %r30}, [%r8+80];
	bar.sync 	0;
	setp.ne.s32 	%p104, %r986, 0;
	@%p104 bra 	$L__BB4_6;
	add.s32 	%r880, %r10, %r9;
	add.s32 	%r881, %r11, %r880;
	add.s32 	%r882, %r12, %r881;
	add.s32 	%r883, %r13, %r882;
	add.s32 	%r884, %r14, %r883;
	add.s32 	%r885, %r15, %r884;
	add.s32 	%r886, %r16, %r885;
	add.s32 	%r887, %r17, %r886;
	add.s32 	%r888, %r18, %r887;
	add.s32 	%r889, %r19, %r888;
	add.s32 	%r890, %r20, %r889;
	add.s32 	%r891, %r21, %r890;
	add.s32 	%r892, %r22, %r891;
	add.s32 	%r893, %r23, %r892;
	add.s32 	%r894, %r24, %r893;
	add.s32 	%r895, %r25, %r894;
	add.s32 	%r896, %r26, %r895;
	add.s32 	%r897, %r27, %r896;
	add.s32 	%r898, %r28, %r897;
	add.s32 	%r899, %r29, %r898;
	add.s32 	%r854, %r30, %r899;
	mov.b32 	%r852, 1;
	mov.b32 	%r877, 0;
	mov.b32 	%r879, -1;
	// begin inline asm
	{  .reg .s32 r0;  .reg .pred p;  shfl.sync.up.b32 r0|p, %r854, %r852, %r877, %r879;  @p add.s32 r0, r0, %r854;  mov.s32 %r850, r0;}
	// end inline asm
	mov.b32 	%r858, 2;
	// begin inline asm
	{  .reg .s32 r0;  .reg .pred p;  shfl.sync.up.b32 r0|p, %r850, %r858, %r877, %r879;  @p add.s32 r0, r0, %r850;  mov.s32 %r856, r0;}
	// end inline asm
	mov.b32 	%r864, 4;
	// begin inline asm
	{  .reg .s32 r0;  .reg .pred p;  shfl.sync.up.b32 r0|p, %r856, %r864, %r877, %r879;  @p add.s32 r0, r0, %r856;  mov.s32 %r862, r0;}
	// end inline asm
	mov.b32 	%r870, 8;
	// begin inline asm
	{  .reg .s32 r0;  .reg .pred p;  shfl.sync.up.b32 r0|p, %r862, %r870, %r877, %r879;  @p add.s32 r0, r0, %r862;  mov.s32 %r868, r0;}
	// end inline asm
	mov.b32 	%r876, 16;
	// begin inline asm
	{  .reg .s32 r0;  .reg .pred p;  shfl.sync.up.b32 r0|p, %r868, %r876, %r877, %r879;  @p add.s32 r0, r0, %r868;  mov.s32 %r874, r0;}
	// end inline asm
	setp.ne.s32 	%p146, %r629, 31;
	@%p146 bra 	$L__BB4_4;
	shl.b32 	%r900, %r6, 2;
	add.s32 	%r902, %r658, %r900;
	st.shared.u32 	[%r902+16], %r874;
$L__BB4_4:
	sub.s32 	%r903, %r874, %r854;
	bar.sync 	0;
	ld.shared.v4.u32 	{%r904, %r905, %r906, %r907}, [_ZZN3cub18CUB_300001_SM_10006detail4scan16DeviceScanKernelINS2_10policy_hubIiiijN4cuda3std3__44plusIvEEE10Policy1000EPiSC_NS0_13ScanTileStateIiLb1EEES9_NS0_8NullTypeEjiLb0ESF_EEvT0_T1_T2_iT3_T4_T5_E12temp_storage+16];
	add.s32 	%r908, %r905, %r904;
	setp.eq.s32 	%p147, %r6, 2;
	selp.b32 	%r909, %r908, %r904, %p147;
	add.s32 	%r910, %r908, %r906;
	setp.eq.s32 	%p148, %r6, 3;
	selp.b32 	%r911, %r910, %r909, %p148;
	add.s32 	%r912, %r910, %r907;
	setp.eq.s32 	%p149, %r6, 4;
	selp.b32 	%r913, %r912, %r911, %p149;
	ld.shared.v4.u32 	{%r914, %r915, %r916, %r917}, [_ZZN3cub18CUB_300001_SM_10006detail4scan16DeviceScanKernelINS2_10policy_hubIiiijN4cuda3std3__44plusIvEEE10Policy1000EPiSC_NS0_13ScanTileStateIiLb1EEES9_NS0_8NullTypeEjiLb0ESF_EEvT0_T1_T2_iT3_T4_T5_E12temp_storage+32];
	add.s32 	%r918, %r912, %r914;
	setp.eq.s32 	%p150, %r6, 5;
	selp.b32 	%r919, %r918, %r913, %p150;
	add.s32 	%r920, %r918, %r915;
	setp.eq.s32 	%p151, %r6, 6;
	selp.b32 	%r921, %r920, %r919, %p151;
	add.s32 	%r922, %r920, %r916;
	setp.eq.s32 	%p152, %r6, 7;
	selp.b32 	%r923, %r922, %r921, %p152;
	add.s32 	%r924, %r922, %r917;
	setp.eq.s32 	%p153, %r6, 8;
	selp.b32 	%r925, %r924, %r923, %p153;
	ld.shared.v4.u32 	{%r926, %r927, %r928, %r929}, [_ZZN3cub18CUB_300001_SM_10006detail4scan16DeviceScanKernelINS2_10policy_hubIiiijN4cuda3std3__44plusIvEEE10Policy1000EPiSC_NS0_13ScanTileStateIiLb1EEES9_NS0_8NullTypeEjiLb0ESF_EEvT0_T1_T2_iT3_T4_T5_E12temp_storage+48];
	add.s32 	%r930, %r924, %r926;
	setp.eq.s32 	%p154, %r6, 9;
	selp.b32 	%r931, %r930, %r925, %p154;
	add.s32 	%r932, %r930, %r927;
	setp.eq.s32 	%p155, %r6, 10;
	selp.b32 	%r933, %r932, %r931, %p155;
	add.s32 	%r934, %r932, %r928;
	setp.eq.s32 	%p156, %r6, 11;
	selp.b32 	%r935, %r934, %r933, %p156;
	add.s32 	%r33, %r934, %r929;
	setp.lt.u32 	%p157, %r4, 32;
	setp.eq.s32 	%p158, %r629, 0;
	selp.b32 	%r936, 0, %r903, %p158;
	add.s32 	%r937, %r935, %r936;
	selp.b32 	%r1000, %r903, %r937, %p157;
	setp.ne.s32 	%p159, %r4, 0;
	@%p159 bra 	$L__BB4_25;
	add.s64 	%rd52, %rd2, 256;
	mov.b32 	%r938, 101;
	// begin inline asm
	st.relaxed.gpu.v2.u32 [%rd52], {%r938, %r33};
	// end inline asm
	mov.b32 	%r1000, 0;
	bra.uni 	$L__BB4_25;
$L__BB4_6:
	add.s32 	%r689, %r10, %r9;
	add.s32 	%r690, %r11, %r689;
	add.s32 	%r691, %r12, %r690;
	add.s32 	%r692, %r13, %r691;
	add.s32 	%r693, %r14, %r692;
	add.s32 	%r694, %r15, %r693;
	add.s32 	%r695, %r16, %r694;
	add.s32 	%r696, %r17, %r695;
	add.s32 	%r697, %r18, %r696;
	add.s32 	%r698, %r19, %r697;
	add.s32 	%r699, %r20, %r698;
	add.s32 	%r700, %r21, %r699;
	add.s32 	%r701, %r22, %r700;
	add.s32 	%r702, %r23, %r701;
	add.s32 	%r703, %r24, %r702;
	add.s32 	%r704, %r25, %r703;
	add.s32 	%r705, %r26, %r704;
	add.s32 	%r706, %r27, %r705;
	add.s32 	%r707, %r28, %r706;
	add.s32 	%r708, %r29, %r707;
	add.s32 	%r663, %r30, %r708;
	mov.b32 	%r661, 1;
	mov.b32 	%r686, 0;
	mov.b32 	%r688, -1;
	// begin inline asm
	{  .reg .s32 r0;  .reg .pred p;  shfl.sync.up.b32 r0|p, %r663, %r661, %r686, %r688;  @p add.s32 r0, r0, %r663;  mov.s32 %r659, r0;}
	// end inline asm
	mov.b32 	%r667, 2;
	// begin inline asm
	{  .reg .s32 r0;  .reg .pred p;  shfl.sync.up.b32 r0|p, %r659, %r667, %r686, %r688;  @p add.s32 r0, r0, %r659;  mov.s32 %r665, r0;}
	// end inline asm
	mov.b32 	%r673, 4;
	// begin inline asm
	{  .reg .s32 r0;  .reg .pred p;  shfl.sync.up.b32 r0|p, %r665, %r673, %r686, %r688;  @p add.s32 r0, r0, %r665;  mov.s32 %r671, r0;}
	// end inline asm
	mov.b32 	%r679, 8;
	// begin inline asm
	{  .reg .s32 r0;  .reg .pred p;  shfl.sync.up.b32 r0|p, %r671, %r679, %r686, %r688;  @p add.s32 r0, r0, %r671;  mov.s32 %r677, r0;}
	// end inline asm
	mov.b32 	%r685, 16;
	// begin inline asm
	{  .reg .s32 r0;  .reg .pred p;  shfl.sync.up.b32 r0|p, %r677, %r685, %r686, %r688;  @p add.s32 r0, r0, %r677;  mov.s32 %r683, r0;}
	// end inline asm
	setp.ne.s32 	%p105, %r629, 31;
	@%p105 bra 	$L__BB4_8;
	shl.b32 	%r709, %r6, 2;
	add.s32 	%r711, %r658, %r709;
	st.shared.u32 	[%r711+16], %r683;
$L__BB4_8:
	sub.s32 	%r712, %r683, %r663;
	bar.sync 	0;
	ld.shared.v4.u32 	{%r713, %r714, %r715, %r716}, [_ZZN3cub18CUB_300001_SM_10006detail4scan16DeviceScanKernelINS2_10policy_hubIiiijN4cuda3std3__44plusIvEEE10Policy1000EPiSC_NS0_13ScanTileStateIiLb1EEES9_NS0_8NullTypeEjiLb0ESF_EEvT0_T1_T2_iT3_T4_T5_E12temp_storage+16];
	add.s32 	%r717, %r714, %r713;
	setp.eq.s32 	%p106, %r6, 2;
	selp.b32 	%r718, %r717, %r713, %p106;
	add.s32 	%r719, %r717, %r715;
	setp.eq.s32 	%p107, %r6, 3;
	selp.b32 	%r720, %r719, %r718, %p107;
	add.s32 	%r721, %r719, %r716;
	setp.eq.s32 	%p108, %r6, 4;
	selp.b32 	%r722, %r721, %r720, %p108;
	ld.shared.v4.u32 	{%r723, %r724, %r725, %r726}, [_ZZN3cub18CUB_300001_SM_10006detail4scan16DeviceScanKernelINS2_10policy_hubIiiijN4cuda3std3__44plusIvEEE10Policy1000EPiSC_NS0_13ScanTileStateIiLb1EEES9_NS0_8NullTypeEjiLb0ESF_EEvT0_T1_T2_iT3_T4_T5_E12temp_storage+32];
	add.s32 	%r727, %r721, %r723;
	setp.eq.s32 	%p109, %r6, 5;
	selp.b32 	%r728, %r727, %r722, %p109;
	add.s32 	%r729, %r727, %r724;
	setp.eq.s32 	%p110, %r6, 6;
	selp.b32 	%r730, %r729, %r728, %p110;
	add.s32 	%r731, %r729, %r725;
	setp.eq.s32 	%p111, %r6, 7;
	selp.b32 	%r732, %r731, %r730, %p111;
	add.s32 	%r733, %r731, %r726;
	setp.eq.s32 	%p112, %r6, 8;
	selp.b32 	%r734, %r733, %r732, %p112;
	ld.shared.v4.u32 	{%r735, %r736, %r737, %r738}, [_ZZN3cub18CUB_300001_SM_10006detail4scan16DeviceScanKernelINS2_10policy_hubIiiijN4cuda3std3__44plusIvEEE10Policy1000EPiSC_NS0_13ScanTileStateIiLb1EEES9_NS0_8NullTypeEjiLb0ESF_EEvT0_T1_T2_iT3_T4_T5_E12temp_storage+48];
	add.s32 	%r739, %r733, %r735;
	setp.eq.s32 	%p113, %r6, 9;
	selp.b32 	%r740, %r739, %r734, %p113;
	add.s32 	%r741, %r739, %r736;
	setp.eq.s32 	%p114, %r6, 10;
	selp.b32 	%r742, %r741, %r740, %p114;
	add.s32 	%r743, %r741, %r737;
	setp.eq.s32 	%p115, %r6, 11;
	selp.b32 	%r744, %r743, %r742, %p115;
	add.s32 	%r37, %r743, %r738;
	setp.gt.u32 	%p116, %r4, 31;
	setp.lt.u32 	%p117, %r4, 32;
	setp.eq.s32 	%p118, %r629, 0;
	selp.b32 	%r745, 0, %r712, %p118;
	add.s32 	%r999, %r744, %r745;
	selp.b32 	%r39, %r712, %r999, %p117;
	@%p116 bra 	$L__BB4_24;
	setp.ne.s32 	%p119, %r4, 0;
	mul.wide.s32 	%rd41, %r986, 8;
	add.s64 	%rd4, %rd2, %rd41;
	@%p119 bra 	$L__BB4_11;
	st.shared.u32 	[_ZZN3cub18CUB_300001_SM_10006detail4scan16DeviceScanKernelINS2_10policy_hubIiiijN4cuda3std3__44plusIvEEE10Policy1000EPiSC_NS0_13ScanTileStateIiLb1EEES9_NS0_8NullTypeEjiLb0ESF_EEvT0_T1_T2_iT3_T4_T5_E12temp_storage+12], %r37;
	add.s64 	%rd42, %rd4, 256;
	mov.b32 	%r746, 100;
	// begin inline asm
	st.relaxed.gpu.v2.u32 [%rd42], {%r746, %r37};
	// end inline asm
$L__BB4_11:
	not.b32 	%r752, %r4;
	add.s32 	%r994, %r986, %r752;
	mov.b32 	%r748, 830;
	// begin inline asm
	nanosleep.u32 %r748;
	// end inline asm
	mul.wide.s32 	%rd44, %r994, 8;
	add.s64 	%rd45, %rd2, %rd44;
	add.s64 	%rd43, %rd45, 256;
	// begin inline asm
	ld.relaxed.gpu.v2.u32 {%r996, %r988}, [%rd43];
	// end inline asm
	mov.b32 	%r989, 952;
$L__BB4_12:
	setp.eq.s32 	%p120, %r996, 99;
	mov.b32 	%r753, -1;
	vote.sync.any.pred 	%p121, %p120, %r753;
	not.pred 	%p122, %p121;
	@%p122 bra 	$L__BB4_14;
	mul.lo.s32 	%r848, %r986, 16807;
	and.b32  	%r986, %r848, 2147483647;
	add.s32 	%r849, %r989, 1;
	rem.u32 	%r845, %r986, %r849;
	// begin inline asm
	nanosleep.u32 %r845;
	// end inline asm
	shr.u32 	%r989, %r989, 1;
	// begin inline asm
	ld.relaxed.gpu.v2.u32 {%r996, %r988}, [%rd43];
	// end inline asm
	bra.uni 	$L__BB4_12;
$L__BB4_14:
	setp.eq.s32 	%p123, %r996, 101;
	mov.b32 	%r780, -1;
	vote.sync.ballot.b32 	%r782, %p123, %r780;
	// begin inline asm
	mov.u32 %r755, %lanemask_ge;
	// end inline asm
	and.b32  	%r783, %r782, %r755;
	or.b32  	%r784, %r783, -2147483648;
	add.s32 	%r785, %r784, -1;
	not.b32 	%r786, %r784;
	and.b32  	%r787, %r786, %r785;
	popc.b32 	%r759, %r787;
	mov.b32 	%r758, 1;
	// begin inline asm
	shfl.sync.down.b32 %r756, %r988, %r758, %r759, %r780;
	// end inline asm
	setp.lt.s32 	%p125, %r629, %r759;
	selp.b32 	%r788, %r756, 0, %p125;
	add.s32 	%r762, %r788, %r988;
	mov.b32 	%r763, 2;
	// begin inline asm
	shfl.sync.down.b32 %r761, %r762, %r763, %r759, %r780;
	// end inline asm
	add.s32 	%r54, %r629, 2;
	setp.gt.s32 	%p126, %r54, %r759;
	selp.b32 	%r789, 0, %r761, %p126;
	add.s32 	%r767, %r762, %r789;
	mov.b32 	%r768, 4;
	// begin inline asm
	shfl.sync.down.b32 %r766, %r767, %r768, %r759, %r780;
	// end inline asm
	add.s32 	%r55, %r629, 4;
	setp.gt.s32 	%p127, %r55, %r759;
	selp.b32 	%r790, 0, %r766, %p127;
	add.s32 	%r772, %r767, %r790;
	mov.b32 	%r773, 8;
	// begin inline asm
	shfl.sync.down.b32 %r771, %r772, %r773, %r759, %r780;
	// end inline asm
	add.s32 	%r56, %r629, 8;
	setp.gt.s32 	%p128, %r56, %r759;
	selp.b32 	%r791, 0, %r771, %p128;
	add.s32 	%r777, %r772, %r791;
	mov.b32 	%r778, 16;
	// begin inline asm
	shfl.sync.down.b32 %r776, %r777, %r778, %r759, %r780;
	// end inline asm
	add.s32 	%r57, %r629, 16;
	setp.gt.s32 	%p129, %r57, %r759;
	selp.b32 	%r792, 0, %r776, %p129;
	add.s32 	%r993, %r777, %r792;
	add.s64 	%rd6, %rd2, 256;
	mov.b32 	%r990, 952;
$L__BB4_15:
	setp.ne.s32 	%p130, %r996, 101;
	mov.b32 	%r793, -1;
	vote.sync.all.pred 	%p131, %p130, %r793;
	not.pred 	%p132, %p131;
	@%p132 bra 	$L__BB4_20;
	shr.u32 	%r990, %r990, 1;
	mul.wide.s32 	%rd48, %r994, 8;
	add.s64 	%rd49, %rd6, %rd48;
	add.s64 	%rd47, %rd49, -256;
	// begin inline asm
	ld.relaxed.gpu.v2.u32 {%r996, %r997}, [%rd47];
	// end inline asm
	mov.u32 	%r998, %r990;
$L__BB4_17:
	setp.eq.s32 	%p136, %r996, 99;
	mov.b32 	%r801, -1;
	vote.sync.any.pred 	%p137, %p136, %r801;
	not.pred 	%p138, %p137;
	@%p138 bra 	$L__BB4_19;
	mul.lo.s32 	%r843, %r986, 16807;
	and.b32  	%r986, %r843, 2147483647;
	add.s32 	%r844, %r998, 1;
	rem.u32 	%r840, %r986, %r844;
	// begin inline asm
	nanosleep.u32 %r840;
	// end inline asm
	shr.u32 	%r998, %r998, 1;
	// begin inline asm
	ld.relaxed.gpu.v2.u32 {%r996, %r997}, [%rd47];
	// end inline asm
	bra.uni 	$L__BB4_17;
$L__BB4_19:
	setp.eq.s32 	%p139, %r996, 101;
	mov.b32 	%r827, -1;
	vote.sync.ballot.b32 	%r828, %p139, %r827;
	and.b32  	%r829, %r828, %r755;
	or.b32  	%r830, %r829, -2147483648;
	add.s32 	%r831, %r830, -1;
	not.b32 	%r832, %r830;
	and.b32  	%r833, %r832, %r831;
	popc.b32 	%r806, %r833;
	mov.b32 	%r805, 1;
	// begin inline asm
	shfl.sync.down.b32 %r803, %r997, %r805, %r806, %r827;
	// end inline asm
	setp.lt.s32 	%p141, %r629, %r806;
	selp.b32 	%r834, %r803, 0, %p141;
	add.s32 	%r809, %r834, %r997;
	mov.b32 	%r810, 2;
	// begin inline asm
	shfl.sync.down.b32 %r808, %r809, %r810, %r806, %r827;
	// end inline asm
	setp.gt.s32 	%p142, %r54, %r806;
	selp.b32 	%r835, 0, %r808, %p142;
	add.s32 	%r814, %r809, %r835;
	mov.b32 	%r815, 4;
	// begin inline asm
	shfl.sync.down.b32 %r813, %r814, %r815, %r806, %r827;
	// end inline asm
	setp.gt.s32 	%p143, %r55, %r806;
	selp.b32 	%r836, 0, %r813, %p143;
	add.s32 	%r819, %r814, %r836;
	mov.b32 	%r820, 8;
	// begin inline asm
	shfl.sync.down.b32 %r818, %r819, %r820, %r806, %r827;
	// end inline asm
	setp.gt.s32 	%p144, %r56, %r806;
	selp.b32 	%r837, 0, %r818, %p144;
	add.s32 	%r824, %r819, %r837;
	mov.b32 	%r825, 16;
	// begin inline asm
	shfl.sync.down.b32 %r823, %r824, %r825, %r806, %r827;
	// end inline asm
	setp.gt.s32 	%p145, %r57, %r806;
	selp.b32 	%r838, 0, %r823, %p145;
	add.s32 	%r839, %r838, %r993;
	add.s32 	%r993, %r839, %r824;
	add.s32 	%r994, %r994, -32;
	bra.uni 	$L__BB4_15;
$L__BB4_20:
	@%p119 bra 	$L__BB4_22;
	add.s32 	%r796, %r993, %r37;
	add.s64 	%rd46, %rd4, 256;
	mov.b32 	%r795, 101;
	// begin inline asm
	st.relaxed.gpu.v2.u32 [%rd46], {%r795, %r796};
	// end inline asm
	st.shared.u32 	[_ZZN3cub18CUB_300001_SM_10006detail4scan16DeviceScanKernelINS2_10policy_hubIiiijN4cuda3std3__44plusIvEEE10Policy1000EPiSC_NS0_13ScanTileStateIiLb1EEES9_NS0_8NullTypeEjiLb0ESF_EEvT0_T1_T2_iT3_T4_T5_E12temp_storage+4], %r993;
	st.shared.u32 	[_ZZN3cub18CUB_300001_SM_10006detail4scan16DeviceScanKernelINS2_10policy_hubIiiijN4cuda3std3__44plusIvEEE10Policy1000EPiSC_NS0_13ScanTileStateIiLb1EEES9_NS0_8NullTypeEjiLb0ESF_EEvT0_T1_T2_iT3_T4_T5_E12temp_storage+8], %r796;
$L__BB4_22:
	setp.ne.s32 	%p134, %r629, 0;
	mov.u32 	%r999, %r39;
	@%p134 bra 	$L__BB4_24;
	st.shared.u32 	[_ZZN3cub18CUB_300001_SM_10006detail4scan16DeviceScanKernelINS2_10policy_hubIiiijN4cuda3std3__44plusIvEEE10Policy1000EPiSC_NS0_13ScanTileStateIiLb1EEES9_NS0_8NullTypeEjiLb0ESF_EEvT0_T1_T2_iT3_T4_T5_E12temp_storage+76], %r993;
	mov.u32 	%r999, %r993;
$L__BB4_24:
	bar.sync 	0;
	setp.eq.s32 	%p135, %r4, 0;
	ld.shared.u32 	%r797, [_ZZN3cub18CUB_300001_SM_10006detail4scan16DeviceScanKernelINS2_10policy_hubIiiijN4cuda3std3__44plusIvEEE10Policy1000EPiSC_NS0_13ScanTileStateIiLb1EEES9_NS0_8NullTypeEjiLb0ESF_EEvT0_T1_T2_iT3_T4_T5_E12temp_storage+76];
	selp.b32 	%r798, 0, %r797, %p135;
	add.s32 	%r1000, %r798, %r999;
$L__BB4_25:
	ld.param.u64 	%rd57, [_ZN3cub18CUB_300001_SM_10006detail4scan16DeviceScanKernelINS2_10policy_hubIiiijN4cuda3std3__44plusIvEEE10Policy1000EPiSC_NS0_13ScanTileStateIiLb1EEES9_NS0_8NullTypeEjiLb0ESF_EEvT0_T1_T2_iT3_T4_T5__param_1];
	add.s32 	%r941, %r1000, %r9;
	add.s32 	%r942, %r10, %r941;
	add.s32 	%r943, %r11, %r942;
	add.s32 	%r944, %r12, %r943;
	add.s32 	%r945, %r13, %r944;
	add.s32 	%r946, %r14, %r945;
	add.s32 	%r947, %r15, %r946;
	add.s32 	%r948, %r16, %r947;
	add.s32 	%r949, %r17, %r948;
	add.s32 	%r950, %r18, %r949;
	add.s32 	%r951, %r19, %r950;
	add.s32 	%r952, %r20, %r951;
	add.s32 	%r953, %r21, %r952;
	add.s32 	%r954, %r22, %r953;
	add.s32 	%r955, %r23, %r954;
	add.s32 	%r956, %r24, %r955;
	add.s32 	%r957, %r25, %r956;
	add.s32 	%r958, %r26, %r957;
	add.s32 	%r959, %r27, %r958;
	add.s32 	%r960, %r28, %r959;
	add.s32 	%r961, %r29, %r960;
	add.s32 	%r962, %r30, %r961;
	bar.sync 	0;
	st.shared.v2.u32 	[%r8], {%r941, %r942};
	st.shared.v2.u32 	[%r8+8], {%r943, %r944};
	st.shared.v2.u32 	[%r8+16], {%r945, %r946};
	st.shared.v2.u32 	[%r8+24], {%r947, %r948};
	st.shared.v2.u32 	[%r8+32], {%r949, %r950};
	st.shared.v2.u32 	[%r8+40], {%r951, %r952};
	st.shared.v2.u32 	[%r8+48], {%r953, %r954};
	st.shared.v2.u32 	[%r8+56], {%r955, %r956};
	st.shared.v2.u32 	[%r8+64], {%r957, %r958};
	st.shared.v2.u32 	[%r8+72], {%r959, %r960};
	st.shared.v2.u32 	[%r8+80], {%r961, %r962};
	bar.warp.sync 	-1;
	ld.shared.u32 	%r963, [%r7];
	ld.shared.u32 	%r964, [%r7+128];
	ld.shared.u32 	%r965, [%r7+256];
	ld.shared.u32 	%r966, [%r7+384];
	ld.shared.u32 	%r967, [%r7+512];
	ld.shared.u32 	%r968, [%r7+640];
	ld.shared.u32 	%r969, [%r7+768];
	ld.shared.u32 	%r970, [%r7+896];
	ld.shared.u32 	%r971, [%r7+1024];
	ld.shared.u32 	%r972, [%r7+1152];
	ld.shared.u32 	%r973, [%r7+1280];
	ld.shared.u32 	%r974, [%r7+1408];
	ld.shared.u32 	%r975, [%r7+1536];
	ld.shared.u32 	%r976, [%r7+1664];
	ld.shared.u32 	%r977, [%r7+1792];
	ld.shared.u32 	%r978, [%r7+1920];
	ld.shared.u32 	%r979, [%r7+2048];
	ld.shared.u32 	%r980, [%r7+2176];
	ld.shared.u32 	%r981, [%r7+2304];
	ld.shared.u32 	%r982, [%r7+2432];
	ld.shared.u32 	%r983, [%r7+2560];
	ld.shared.u32 	%r984, [%r7+2688];
	cvta.to.global.u64 	%rd53, %rd57;
	add.s64 	%rd55, %rd53, %rd39;
	st.global.u32 	[%rd55], %r963;
	st.global.u32 	[%rd55+128], %r964;
	st.global.u32 	[%rd55+256], %r965;
	st.global.u32 	[%rd55+384], %r966;
	st.global.u32 	[%rd55+512], %r967;
	st.global.u32 	[%rd55+640], %r968;
	st.global.u32 	[%rd55+768], %r969;
	st.global.u32 	[%rd55+896], %r970;
	st.global.u32 	[%rd55+1024], %r971;
	st.global.u32 	[%rd55+1152], %r972;
	st.global.u32 	[%rd55+1280], %r973;
	st.global.u32 	[%rd55+1408], %r974;
	st.global.u32 	[%rd55+1536], %r975;
	st.global.u32 	[%rd55+1664], %r976;
	st.global.u32 	[%rd55+1792], %r977;
	st.global.u32 	[%rd55+1920], %r978;
	st.global.u32 	[%rd55+2048], %r979;
	st.global.u32 	[%rd55+2176], %r980;
	st.global.u32 	[%rd55+2304], %r981;
	st.global.u32 	[%rd55+2432], %r982;
	st.global.u32 	[%rd55+2560], %r983;
	st.global.u32 	[%rd55+2688], %r984;
	bra.uni 	$L__BB4_140;
$L__BB4_26:
	setp.eq.s32 	%p2, %r3, 0;
	@%p2 bra 	$L__BB4_140;
	mul.wide.u32 	%rd14, %r2, 4;
	add.s64 	%rd15, %rd1, %rd14;
	mov.u32 	%r82, %tid.x;
	ld.global.u32 	%r1022, [%rd15];
	and.b32  	%r238, %r82, 31;
	and.b32  	%r239, %r82, 992;
	mul.lo.s32 	%r240, %r239, 22;
	or.b32  	%r84, %r240, %r238;
	setp.ge.u32 	%p3, %r84, %r3;
	shl.b32 	%r241, %r84, 2;
	cvt.u64.u32 	%rd16, %r241;
	add.s64 	%rd8, %rd15, %rd16;
	mov.u32 	%r1001, %r1022;
	@%p3 bra 	$L__BB4_29;
	ld.global.u32 	%r1001, [%rd8];
$L__BB4_29:
	add.s32 	%r242, %r84, 32;
	setp.ge.u32 	%p4, %r242, %r3;
	mov.u32 	%r1002, %r1022;
	@%p4 bra 	$L__BB4_31;
	ld.global.u32 	%r1002, [%rd8+128];
$L__BB4_31:
	add.s32 	%r89, %r84, 64;
	setp.ge.u32 	%p5, %r89, %r3;
	mov.u32 	%r1003, %r1022;
	@%p5 bra 	$L__BB4_33;
	ld.global.u32 	%r1003, [%rd8+256];
$L__BB4_33:
	add.s32 	%r92, %r84, 96;
	setp.ge.u32 	%p6, %r92, %r3;
	mov.u32 	%r1004, %r1022;
	@%p6 bra 	$L__BB4_35;
	ld.global.u32 	%r1004, [%rd8+384];
$L__BB4_35:
	add.s32 	%r95, %r84, 128;
	setp.ge.u32 	%p7, %r95, %r3;
	mov.u32 	%r1005, %r1022;
	@%p7 bra 	$L__BB4_37;
	ld.global.u32 	%r1005, [%rd8+512];
$L__BB4_37:
	add.s32 	%r243, %r84, 160;
	setp.ge.u32 	%p8, %r243, %r3;
	mov.u32 	%r1006, %r1022;
	@%p8 bra 	$L__BB4_39;
	ld.global.u32 	%r1006, [%rd8+640];
$L__BB4_39:
	add.s32 	%r244, %r84, 192;
	setp.ge.u32 	%p9, %r244, %r3;
	mov.u32 	%r1007, %r1022;
	@%p9 bra 	$L__BB4_41;
	ld.global.u32 	%r1007, [%rd8+768];
$L__BB4_41:
	add.s32 	%r102, %r84, 224;
	setp.ge.u32 	%p10, %r102, %r3;
	mov.u32 	%r1008, %r1022;
	@%p10 bra 	$L__BB4_43;
	ld.global.u32 	%r1008, [%rd8+896];
$L__BB4_43:
	add.s32 	%r245, %r84, 256;
	setp.ge.u32 	%p11, %r245, %r3;
	mov.u32 	%r1009, %r1022;
	@%p11 bra 	$L__BB4_45;
	ld.global.u32 	%r1009, [%rd8+1024];
$L__BB4_45:
	add.s32 	%r246, %r84, 288;
	setp.ge.u32 	%p12, %r246, %r3;
	mov.u32 	%r1010, %r1022;
	@%p12 bra 	$L__BB4_47;
	ld.global.u32 	%r1010, [%rd8+1152];
$L__BB4_47:
	add.s32 	%r247, %r84, 320;
	setp.ge.u32 	%p13, %r247, %r3;
	mov.u32 	%r1011, %r1022;
	@%p13 bra 	$L__BB4_49;
	ld.global.u32 	%r1011, [%rd8+1280];
$L__BB4_49:
	add.s32 	%r111, %r84, 352;
	setp.ge.u32 	%p14, %r111, %r3;
	mov.u32 	%r1012, %r1022;
	@%p14 bra 	$L__BB4_51;
	ld.global.u32 	%r1012, [%rd8+1408];
$L__BB4_51:
	add.s32 	%r114, %r84, 384;
	setp.ge.u32 	%p15, %r114, %r3;
	mov.u32 	%r1013, %r1022;
	@%p15 bra 	$L__BB4_53;
	ld.global.u32 	%r1013, [%rd8+1536];
$L__BB4_53:
	add.s32 	%r117, %r84, 416;
	setp.ge.u32 	%p16, %r117, %r3;
	mov.u32 	%r1014, %r1022;
	@%p16 bra 	$L__BB4_55;
	ld.global.u32 	%r1014, [%rd8+1664];
$L__BB4_55:
	add.s32 	%r120, %r84, 448;
	setp.ge.u32 	%p17, %r120, %r3;
	mov.u32 	%r1015, %r1022;
	@%p17 bra 	$L__BB4_57;
	ld.global.u32 	%r1015, [%rd8+1792];
$L__BB4_57:
	add.s32 	%r248, %r84, 480;
	setp.ge.u32 	%p18, %r248, %r3;
	mov.u32 	%r1016, %r1022;
	@%p18 bra 	$L__BB4_59;
	ld.global.u32 	%r1016, [%rd8+1920];
$L__BB4_59:
	add.s32 	%r125, %r84, 512;
	setp.ge.u32 	%p19, %r125, %r3;
	mov.u32 	%r1017, %r1022;
	@%p19 bra 	$L__BB4_61;
	ld.global.u32 	%r1017, [%rd8+2048];
$L__BB4_61:
	add.s32 	%r249, %r84, 544;
	setp.ge.u32 	%p20, %r249, %r3;
	mov.u32 	%r1018, %r1022;
	@%p20 bra 	$L__BB4_63;
	ld.global.u32 	%r1018, [%rd8+2176];
$L__BB4_63:
	add.s32 	%r250, %r84, 576;
	setp.ge.u32 	%p21, %r250, %r3;
	mov.u32 	%r1019, %r1022;
	@%p21 bra 	$L__BB4_65;
	ld.global.u32 	%r1019, [%rd8+2304];
$L__BB4_65:
	add.s32 	%r132, %r84, 608;
	setp.ge.u32 	%p22, %r132, %r3;
	mov.u32 	%r1020, %r1022;
	@%p22 bra 	$L__BB4_67;
	ld.global.u32 	%r1020, [%rd8+2432];
$L__BB4_67:
	add.s32 	%r251, %r84, 640;
	setp.ge.u32 	%p23, %r251, %r3;
	mov.u32 	%r1021, %r1022;
	@%p23 bra 	$L__BB4_69;
	ld.global.u32 	%r1021, [%rd8+2560];
$L__BB4_69:
	add.s32 	%r137, %r84, 672;
	setp.ge.u32 	%p24, %r137, %r3;
	@%p24 bra 	$L__BB4_71;
	ld.global.u32 	%r1022, [%rd8+2688];
$L__BB4_71:
	// begin inline asm
	mov.u32 %r252, %laneid;
	// end inline asm
	shr.u32 	%r141, %r82, 5;
	mad.lo.s32 	%r253, %r141, 704, %r252;
	shl.b32 	%r254, %r253, 2;
	mov.u32 	%r255, _ZZN3cub18CUB_300001_SM_10006detail4scan16DeviceScanKernelINS2_10policy_hubIiiijN4cuda3std3__44plusIvEEE10Policy1000EPiSC_NS0_13ScanTileStateIiLb1EEES9_NS0_8NullTypeEjiLb0ESF_EEvT0_T1_T2_iT3_T4_T5_E12temp_storage;
	add.s32 	%r142, %r255, %r254;
	st.shared.u32 	[%r142], %r1001;
	st.shared.u32 	[%r142+128], %r1002;
	st.shared.u32 	[%r142+256], %r1003;
	st.shared.u32 	[%r142+384], %r1004;
	st.shared.u32 	[%r142+512], %r1005;
	st.shared.u32 	[%r142+640], %r1006;
	st.shared.u32 	[%r142+768], %r1007;
	st.shared.u32 	[%r142+896], %r1008;
	st.shared.u32 	[%r142+1024], %r1009;
	st.shared.u32 	[%r142+1152], %r1010;
	st.shared.u32 	[%r142+1280], %r1011;
	st.shared.u32 	[%r142+1408], %r1012;
	st.shared.u32 	[%r142+1536], %r1013;
	st.shared.u32 	[%r142+1664], %r1014;
	st.shared.u32 	[%r142+1792], %r1015;
	st.shared.u32 	[%r142+1920], %r1016;
	st.shared.u32 	[%r142+2048], %r1017;
	st.shared.u32 	[%r142+2176], %r1018;
	st.shared.u32 	[%r142+2304], %r1019;
	st.shared.u32 	[%r142+2432], %r1020;
	st.shared.u32 	[%r142+2560], %r1021;
	st.shared.u32 	[%r142+2688], %r1022;
	bar.warp.sync 	-1;
	mad.lo.s32 	%r143, %r252, 84, %r142;
	ld.shared.v2.u32 	{%r144, %r145}, [%r143];
	ld.shared.v2.u32 	{%r146, %r147}, [%r143+8];
	ld.shared.v2.u32 	{%r148, %r149}, [%r143+16];
	ld.shared.v2.u32 	{%r150, %r151}, [%r143+24];
	ld.shared.v2.u32 	{%r152, %r153}, [%r143+32];
	ld.shared.v2.u32 	{%r154, %r155}, [%r143+40];
	ld.shared.v2.u32 	{%r156, %r157}, [%r143+48];
	ld.shared.v2.u32 	{%r158, %r159}, [%r143+56];
	ld.shared.v2.u32 	{%r160, %r161}, [%r143+64];
	ld.shared.v2.u32 	{%r162, %r163}, [%r143+72];
	ld.shared.v2.u32 	{%r164, %r165}, [%r143+80];
	bar.sync 	0;
	setp.ne.s32 	%p25, %r986, 0;
	@%p25 bra 	$L__BB4_75;
	add.s32 	%r485, %r145, %r144;
	add.s32 	%r486, %r146, %r485;
	add.s32 	%r487, %r147, %r486;
	add.s32 	%r488, %r148, %r487;
	add.s32 	%r489, %r149, %r488;
	add.s32 	%r490, %r150, %r489;
	add.s32 	%r491, %r151, %r490;
	add.s32 	%r492, %r152, %r491;
	add.s32 	%r493, %r153, %r492;
	add.s32 	%r494, %r154, %r493;
	add.s32 	%r495, %r155, %r494;
	add.s32 	%r496, %r156, %r495;
	add.s32 	%r497, %r157, %r496;
	add.s32 	%r498, %r158, %r497;
	add.s32 	%r499, %r159, %r498;
	add.s32 	%r500, %r160, %r499;
	add.s32 	%r501, %r161, %r500;
	add.s32 	%r502, %r162, %r501;
	add.s32 	%r503, %r163, %r502;
	add.s32 	%r504, %r164, %r503;
	add.s32 	%r459, %r165, %r504;
	mov.b32 	%r457, 1;
	mov.b32 	%r482, 0;
	mov.b32 	%r484, -1;
	// begin inline asm
	{  .reg .s32 r0;  .reg .pred p;  shfl.sync.up.b32 r0|p, %r459, %r457, %r482, %r484;  @p add.s32 r0, r0, %r459;  mov.s32 %r455, r0;}
	// end inline asm
	mov.b32 	%r463, 2;
	// begin inline asm
	{  .reg .s32 r0;  .reg .pred p;  shfl.sync.up.b32 r0|p, %r455, %r463, %r482, %r484;  @p add.s32 r0, r0, %r455;  mov.s32 %r461, r0;}
	// end inline asm
	mov.b32 	%r469, 4;
	// begin inline asm
	{  .reg .s32 r0;  .reg .pred p;  shfl.sync.up.b32 r0|p, %r461, %r469, %r482, %r484;  @p add.s32 r0, r0, %r461;  mov.s32 %r467, r0;}
	// end inline asm
	mov.b32 	%r475, 8;
	// begin inline asm
	{  .reg .s32 r0;  .reg .pred p;  shfl.sync.up.b32 r0|p, %r467, %r475, %r482, %r484;  @p add.s32 r0, r0, %r467;  mov.s32 %r473, r0;}
	// end inline asm
	mov.b32 	%r481, 16;
	// begin inline asm
	{  .reg .s32 r0;  .reg .pred p;  shfl.sync.up.b32 r0|p, %r473, %r481, %r482, %r484;  @p add.s32 r0, r0, %r473;  mov.s32 %r479, r0;}
	// end inline asm
	setp.ne.s32 	%p67, %r252, 31;
	@%p67 bra 	$L__BB4_74;
	shl.b32 	%r505, %r141, 2;
	mov.u32 	%r506, _ZZN3cub18CUB_300001_SM_10006detail4scan16DeviceScanKernelINS2_10policy_hubIiiijN4cuda3std3__44plusIvEEE10Policy1000EPiSC_NS0_13ScanTileStateIiLb1EEES9_NS0_8NullTypeEjiLb0ESF_EEvT0_T1_T2_iT3_T4_T5_E12temp_storage;
	add.s32 	%r507, %r506, %r505;
	st.shared.u32 	[%r507+16], %r479;
$L__BB4_74:
	sub.s32 	%r508, %r479, %r459;
	bar.sync 	0;
	ld.shared.v4.u32 	{%r509, %r510, %r511, %r512}, [_ZZN3cub18CUB_300001_SM_10006detail4scan16DeviceScanKernelINS2_10policy_hubIiiijN4cuda3std3__44plusIvEEE10Policy1000EPiSC_NS0_13ScanTileStateIiLb1EEES9_NS0_8NullTypeEjiLb0ESF_EEvT0_T1_T2_iT3_T4_T5_E12temp_storage+16];
	add.s32 	%r513, %r510, %r509;
	setp.eq.s32 	%p68, %r141, 2;
	selp.b32 	%r514, %r513, %r509, %p68;
	add.s32 	%r515, %r513, %r511;
	setp.eq.s32 	%p69, %r141, 3;
	selp.b32 	%r516, %r515, %r514, %p69;
	add.s32 	%r517, %r515, %r512;
	setp.eq.s32 	%p70, %r141, 4;
	selp.b32 	%r518, %r517, %r516, %p70;
	ld.shared.v4.u32 	{%r519, %r520, %r521, %r522}, [_ZZN3cub18CUB_300001_SM_10006detail4scan16DeviceScanKernelINS2_10policy_hubIiiijN4cuda3std3__44plusIvEEE10Policy1000EPiSC_NS0_13ScanTileStateIiLb1EEES9_NS0_8NullTypeEjiLb0ESF_EEvT0_T1_T2_iT3_T4_T5_E12temp_storage+32];
	add.s32 	%r523, %r517, %r519;
	setp.eq.s32 	%p71, %r141, 5;
	selp.b32 	%r524, %r523, %r518, %p71;
	add.s32 	%r525, %r523, %r520;
	setp.eq.s32 	%p72, %r141, 6;
	selp.b32 	%r526, %r525, %r524, %p72;
	add.s32 	%r527, %r525, %r521;
	setp.eq.s32 	%p73, %r141, 7;
	selp.b32 	%r528, %r527, %r526, %p73;
	add.s32 	%r529, %r527, %r522;
	setp.eq.s32 	%p74, %r141, 8;
	selp.b32 	%r530, %r529, %r528, %p74;
	.pragma "used_bytes_mask 4095";
	ld.shared.v4.u32 	{%r531, %r532, %r533, %r534}, [_ZZN3cub18CUB_300001_SM_10006detail4scan16DeviceScanKernelINS2_10policy_hubIiiijN4cuda3std3__44plusIvEEE10Policy1000EPiSC_NS0_13ScanTileStateIiLb1EEES9_NS0_8NullTypeEjiLb0ESF_EEvT0_T1_T2_iT3_T4_T5_E12temp_storage+48];
	add.s32 	%r535, %r529, %r531;
	setp.eq.s32 	%p75, %r141, 9;
	selp.b32 	%r536, %r535, %r530, %p75;
	add.s32 	%r537, %r535, %r532;
	setp.eq.s32 	%p76, %r141, 10;
	selp.b32 	%r538, %r537, %r536, %p76;
	add.s32 	%r539, %r537, %r533;
	setp.eq.s32 	%p77, %r141, 11;
	selp.b32 	%r540, %r539, %r538, %p77;
	setp.lt.u32 	%p78, %r82, 32;
	setp.eq.s32 	%p79, %r252, 0;
	selp.b32 	%r541, 0, %r508, %p79;
	add.s32 	%r542, %r540, %r541;
	selp.b32 	%r543, %r508, %r542, %p78;
	setp.eq.s32 	%p80, %r82, 0;
	selp.b32 	%r1037, 0, %r543, %p80;
	bra.uni 	$L__BB4_94;
$L__BB4_75:
	add.s32 	%r286, %r145, %r144;
	add.s32 	%r287, %r146, %r286;
	add.s32 	%r288, %r147, %r287;
	add.s32 	%r289, %r148, %r288;
	add.s32 	%r290, %r149, %r289;
	add.s32 	%r291, %r150, %r290;
	add.s32 	%r292, %r151, %r291;
	add.s32 	%r293, %r152, %r292;
	add.s32 	%r294, %r153, %r293;
	add.s32 	%r295, %r154, %r294;
	add.s32 	%r296, %r155, %r295;
	add.s32 	%r297, %r156, %r296;
	add.s32 	%r298, %r157, %r297;
	add.s32 	%r299, %r158, %r298;
	add.s32 	%r300, %r159, %r299;
	add.s32 	%r301, %r160, %r300;
	add.s32 	%r302, %r161, %r301;
	add.s32 	%r303, %r162, %r302;
	add.s32 	%r304, %r163, %r303;
	add.s32 	%r305, %r164, %r304;
	add.s32 	%r260, %r165, %r305;
	mov.b32 	%r258, 1;
	mov.b32 	%r283, 0;
	mov.b32 	%r285, -1;
	// begin inline asm
	{  .reg .s32 r0;  .reg .pred p;  shfl.sync.up.b32 r0|p, %r260, %r258, %r283, %r285;  @p add.s32 r0, r0, %r260;  mov.s32 %r256, r0;}
	// end inline asm
	mov.b32 	%r264, 2;
	// begin inline asm
	{  .reg .s32 r0;  .reg .pred p;  shfl.sync.up.b32 r0|p, %r256, %r264, %r283, %r285;  @p add.s32 r0, r0, %r256;  mov.s32 %r262, r0;}
	// end inline asm
	mov.b32 	%r270, 4;
	// begin inline asm
	{  .reg .s32 r0;  .reg .pred p;  shfl.sync.up.b32 r0|p, %r262, %r270, %r283, %r285;  @p add.s32 r0, r0, %r262;  mov.s32 %r268, r0;}
	// end inline asm
	mov.b32 	%r276, 8;
	// begin inline asm
	{  .reg .s32 r0;  .reg .pred p;  shfl.sync.up.b32 r0|p, %r268, %r276, %r283, %r285;  @p add.s32 r0, r0, %r268;  mov.s32 %r274, r0;}
	// end inline asm
	mov.b32 	%r282, 16;
	// begin inline asm
	{  .reg .s32 r0;  .reg .pred p;  shfl.sync.up.b32 r0|p, %r274, %r282, %r283, %r285;  @p add.s32 r0, r0, %r274;  mov.s32 %r280, r0;}
	// end inline asm
	setp.ne.s32 	%p26, %r252, 31;
	@%p26 bra 	$L__BB4_77;
	shl.b32 	%r306, %r141, 2;
	mov.u32 	%r307, _ZZN3cub18CUB_300001_SM_10006detail4scan16DeviceScanKernelINS2_10policy_hubIiiijN4cuda3std3__44plusIvEEE10Policy1000EPiSC_NS0_13ScanTileStateIiLb1EEES9_NS0_8NullTypeEjiLb0ESF_EEvT0_T1_T2_iT3_T4_T5_E12temp_storage;
	add.s32 	%r308, %r307, %r306;
	st.shared.u32 	[%r308+16], %r280;
$L__BB4_77:
	sub.s32 	%r309, %r280, %r260;
	bar.sync 	0;
	ld.shared.v4.u32 	{%r310, %r311, %r312, %r313}, [_ZZN3cub18CUB_300001_SM_10006detail4scan16DeviceScanKernelINS2_10policy_hubIiiijN4cuda3std3__44plusIvEEE10Policy1000EPiSC_NS0_13ScanTileStateIiLb1EEES9_NS0_8NullTypeEjiLb0ESF_EEvT0_T1_T2_iT3_T4_T5_E12temp_storage+16];
	add.s32 	%r314, %r311, %r310;
	setp.eq.s32 	%p27, %r141, 2;
	selp.b32 	%r315, %r314, %r310, %p27;
	add.s32 	%r316, %r314, %r312;
	setp.eq.s32 	%p28, %r141, 3;
	selp.b32 	%r317, %r316, %r315, %p28;
	add.s32 	%r318, %r316, %r313;
	setp.eq.s32 	%p29, %r141, 4;
	selp.b32 	%r319, %r318, %r317, %p29;
	ld.shared.v4.u32 	{%r320, %r321, %r322, %r323}, [_ZZN3cub18CUB_300001_SM_10006detail4scan16DeviceScanKernelINS2_10policy_hubIiiijN4cuda3std3__44plusIvEEE10Policy1000EPiSC_NS0_13ScanTileStateIiLb1EEES9_NS0_8NullTypeEjiLb0ESF_EEvT0_T1_T2_iT3_T4_T5_E12temp_storage+32];
	add.s32 	%r324, %r318, %r320;
	setp.eq.s32 	%p30, %r141, 5;
	selp.b32 	%r325, %r324, %r319, %p30;
	add.s32 	%r326, %r324, %r321;
	setp.eq.s32 	%p31, %r141, 6;
	selp.b32 	%r327, %r326, %r325, %p31;
	add.s32 	%r328, %r326, %r322;
	setp.eq.s32 	%p32, %r141, 7;
	selp.b32 	%r329, %r328, %r327, %p32;
	add.s32 	%r330, %r328, %r323;
	setp.eq.s32 	%p33, %r141, 8;
	selp.b32 	%r331, %r330, %r329, %p33;
	ld.shared.v4.u32 	{%r332, %r333, %r334, %r335}, [_ZZN3cub18CUB_300001_SM_10006detail4scan16DeviceScanKernelINS2_10policy_hubIiiijN4cuda3std3__44plusIvEEE10Policy1000EPiSC_NS0_13ScanTileStateIiLb1EEES9_NS0_8NullTypeEjiLb0ESF_EEvT0_T1_T2_iT3_T4_T5_E12temp_storage+48];
	add.s32 	%r336, %r330, %r332;
	setp.eq.s32 	%p34, %r141, 9;
	selp.b32 	%r337, %r336, %r331, %p34;
	add.s32 	%r338, %r336, %r333;
	setp.eq.s32 	%p35, %r141, 10;
	selp.b32 	%r339, %r338, %r337, %p35;
	add.s32 	%r340, %r338, %r334;
	setp.eq.s32 	%p36, %r141, 11;
	selp.b32 	%r341, %r340, %r339, %p36;
	add.s32 	%r171, %r340, %r335;
	setp.gt.u32 	%p37, %r82, 31;
	setp.lt.u32 	%p38, %r82, 32;
	setp.eq.s32 	%p39, %r252, 0;
	selp.b32 	%r342, 0, %r309, %p39;
	add.s32 	%r1036, %r341, %r342;
	selp.b32 	%r173, %r309, %r1036, %p38;
	@%p37 bra 	$L__BB4_93;
	setp.ne.s32 	%p40, %r82, 0;
	mul.wide.s32 	%rd17, %r986, 8;
	add.s64 	%rd9, %rd2, %rd17;
	@%p40 bra 	$L__BB4_80;
	st.shared.u32 	[_ZZN3cub18CUB_300001_SM_10006detail4scan16DeviceScanKernelINS2_10policy_hubIiiijN4cuda3std3__44plusIvEEE10Policy1000EPiSC_NS0_13ScanTileStateIiLb1EEES9_NS0_8NullTypeEjiLb0ESF_EEvT0_T1_T2_iT3_T4_T5_E12temp_storage+12], %r171;
	add.s64 	%rd18, %rd9, 256;
	mov.b32 	%r343, 100;
	// begin inline asm
	st.relaxed.gpu.v2.u32 [%rd18], {%r343, %r171};
	// end inline asm
$L__BB4_80:
	not.b32 	%r349, %r82;
	add.s32 	%r1031, %r986, %r349;
	mov.b32 	%r345, 830;
	// begin inline asm
	nanosleep.u32 %r345;
	// end inline asm
	mul.wide.s32 	%rd20, %r1031, 8;
	add.s64 	%rd21, %rd2, %rd20;
	add.s64 	%rd19, %rd21, 256;
	// begin inline asm
	ld.relaxed.gpu.v2.u32 {%r1033, %r1025}, [%rd19];
	// end inline asm
	mov.b32 	%r1026, 952;
$L__BB4_81:
	setp.eq.s32 	%p41, %r1033, 99;
	mov.b32 	%r350, -1;
	vote.sync.any.pred 	%p42, %p41, %r350;
	not.pred 	%p43, %p42;
	@%p43 bra 	$L__BB4_83;
	mul.lo.s32 	%r453, %r986, 16807;
	and.b32  	%r986, %r453, 2147483647;
	add.s32 	%r454, %r1026, 1;
	rem.u32 	%r450, %r986, %r454;
	// begin inline asm
	nanosleep.u32 %r450;
	// end inline asm
	shr.u32 	%r1026, %r1026, 1;
	// begin inline asm
	ld.relaxed.gpu.v2.u32 {%r1033, %r1025}, [%rd19];
	// end inline asm
	bra.uni 	$L__BB4_81;
$L__BB4_83:
	setp.eq.s32 	%p44, %r1033, 101;
	mov.b32 	%r377, -1;
	vote.sync.ballot.b32 	%r379, %p44, %r377;
	// begin inline asm
	mov.u32 %r352, %lanemask_ge;
	// end inline asm
	and.b32  	%r380, %r379, %r352;
	or.b32  	%r381, %r380, -2147483648;
	add.s32 	%r382, %r381, -1;
	not.b32 	%r383, %r381;
	and.b32  	%r384, %r383, %r382;
	popc.b32 	%r356, %r384;
	mov.b32 	%r355, 1;
	// begin inline asm
	shfl.sync.down.b32 %r353, %r1025, %r355, %r356, %r377;
	// end inline asm
	setp.lt.s32 	%p46, %r252, %r356;
	selp.b32 	%r385, %r353, 0, %p46;
	add.s32 	%r359, %r385, %r1025;
	mov.b32 	%r360, 2;
	// begin inline asm
	shfl.sync.down.b32 %r358, %r359, %r360, %r356, %r377;
	// end inline asm
	add.s32 	%r386, %r252, 2;
	setp.gt.s32 	%p47, %r386, %r356;
	selp.b32 	%r387, 0, %r358, %p47;
	add.s32 	%r364, %r359, %r387;
	mov.b32 	%r365, 4;
	// begin inline asm
	shfl.sync.down.b32 %r363, %r364, %r365, %r356, %r377;
	// end inline asm
	add.s32 	%r388, %r252, 4;
	setp.gt.s32 	%p48, %r388, %r356;
	selp.b32 	%r389, 0, %r363, %p48;
	add.s32 	%r369, %r364, %r389;
	mov.b32 	%r370, 8;
	// begin inline asm
	shfl.sync.down.b32 %r368, %r369, %r370, %r356, %r377;
	// end inline asm
	add.s32 	%r390, %r252, 8;
	setp.gt.s32 	%p49, %r390, %r356;
	selp.b32 	%r391, 0, %r368, %p49;
	add.s32 	%r374, %r369, %r391;
	mov.b32 	%r375, 16;
	// begin inline asm
	shfl.sync.down.b32 %r373, %r374, %r375, %r356, %r377;
	// end inline asm
	add.s32 	%r392, %r252, 16;
	setp.gt.s32 	%p50, %r392, %r356;
	selp.b32 	%r393, 0, %r373, %p50;
	add.s32 	%r1029, %r374, %r393;
	add.s64 	%rd10, %rd2, 256;
	mov.b32 	%r1027, 952;
$L__BB4_84:
	setp.ne.s32 	%p51, %r1033, 101;
	mov.b32 	%r394, -1;
	vote.sync.all.pred 	%p52, %p51, %r394;
	not.pred 	%p53, %p52;
	@%p53 bra 	$L__BB4_89;
	shr.u32 	%r1027, %r1027, 1;
	mul.wide.s32 	%rd24, %r1031, 8;
	add.s64 	%rd25, %rd10, %rd24;
	add.s64 	%rd23, %rd25, -256;
	// begin inline asm
	ld.relaxed.gpu.v2.u32 {%r1033, %r1034}, [%rd23];
	// end inline asm
	mov.u32 	%r1035, %r1027;
$L__BB4_86:
	setp.eq.s32 	%p57, %r1033, 99;
	mov.b32 	%r402, -1;
	vote.sync.any.pred 	%p58, %p57, %r402;
	not.pred 	%p59, %p58;
	@%p59 bra 	$L__BB4_88;
	mul.lo.s32 	%r448, %r986, 16807;
	and.b32  	%r986, %r448, 2147483647;
	add.s32 	%r449, %r1035, 1;
	rem.u32 	%r445, %r986, %r449;
	// begin inline asm
	nanosleep.u32 %r445;
	// end inline asm
	shr.u32 	%r1035, %r1035, 1;
	// begin inline asm
	ld.relaxed.gpu.v2.u32 {%r1033, %r1034}, [%rd23];
	// end inline asm
	bra.uni 	$L__BB4_86;
$L__BB4_88:
	setp.eq.s32 	%p60, %r1033, 101;
	mov.b32 	%r428, -1;
	vote.sync.ballot.b32 	%r429, %p60, %r428;
	and.b32  	%r430, %r429, %r352;
	or.b32  	%r431, %r430, -2147483648;
	add.s32 	%r432, %r431, -1;
	not.b32 	%r433, %r431;
	and.b32  	%r434, %r433, %r432;
	popc.b32 	%r407, %r434;
	mov.b32 	%r406, 1;
	// begin inline asm
	shfl.sync.down.b32 %r404, %r1034, %r406, %r407, %r428;
	// end inline asm
	setp.lt.s32 	%p62, %r252, %r407;
	selp.b32 	%r435, %r404, 0, %p62;
	add.s32 	%r410, %r435, %r1034;
	mov.b32 	%r411, 2;
	// begin inline asm
	shfl.sync.down.b32 %r409, %r410, %r411, %r407, %r428;
	// end inline asm
	add.s32 	%r436, %r252, 2;
	setp.gt.s32 	%p63, %r436, %r407;
	selp.b32 	%r437, 0, %r409, %p63;
	add.s32 	%r415, %r410, %r437;
	mov.b32 	%r416, 4;
	// begin inline asm
	shfl.sync.down.b32 %r414, %r415, %r416, %r407, %r428;
	// end inline asm
	add.s32 	%r438, %r252, 4;
	setp.gt.s32 	%p64, %r438, %r407;
	selp.b32 	%r439, 0, %r414, %p64;
	add.s32 	%r420, %r415, %r439;
	mov.b32 	%r421, 8;
	// begin inline asm
	shfl.sync.down.b32 %r419, %r420, %r421, %r407, %r428;
	// end inline asm
	add.s32 	%r440, %r252, 8;
	setp.gt.s32 	%p65, %r440, %r407;
	selp.b32 	%r441, 0, %r419, %p65;
	add.s32 	%r425, %r420, %r441;
	mov.b32 	%r426, 16;
	// begin inline asm
	shfl.sync.down.b32 %r424, %r425, %r426, %r407, %r428;
	// end inline asm
	add.s32 	%r442, %r252, 16;
	setp.gt.s32 	%p66, %r442, %r407;
	selp.b32 	%r443, 0, %r424, %p66;
	add.s32 	%r444, %r443, %r1029;
	add.s32 	%r1029, %r444, %r425;
	add.s32 	%r1031, %r1031, -32;
	bra.uni 	$L__BB4_84;
$L__BB4_89:
	@%p40 bra 	$L__BB4_91;
	add.s32 	%r397, %r1029, %r171;
	add.s64 	%rd22, %rd9, 256;
	mov.b32 	%r396, 101;
	// begin inline asm
	st.relaxed.gpu.v2.u32 [%rd22], {%r396, %r397};
	// end inline asm
	st.shared.u32 	[_ZZN3cub18CUB_300001_SM_10006detail4scan16DeviceScanKernelINS2_10policy_hubIiiijN4cuda3std3__44plusIvEEE10Policy1000EPiSC_NS0_13ScanTileStateIiLb1EEES9_NS0_8NullTypeEjiLb0ESF_EEvT0_T1_T2_iT3_T4_T5_E12temp_storage+4], %r1029;
	st.shared.u32 	[_ZZN3cub18CUB_300001_SM_10006detail4scan16DeviceScanKernelINS2_10policy_hubIiiijN4cuda3std3__44plusIvEEE10Policy1000EPiSC_NS0_13ScanTileStateIiLb1EEES9_NS0_8NullTypeEjiLb0ESF_EEvT0_T1_T2_iT3_T4_T5_E12temp_storage+8], %r397;
$L__BB4_91:
	setp.ne.s32 	%p55, %r252, 0;
	mov.u32 	%r1036, %r173;
	@%p55 bra 	$L__BB4_93;
	st.shared.u32 	[_ZZN3cub18CUB_300001_SM_10006detail4scan16DeviceScanKernelINS2_10policy_hubIiiijN4cuda3std3__44plusIvEEE10Policy1000EPiSC_NS0_13ScanTileStateIiLb1EEES9_NS0_8NullTypeEjiLb0ESF_EEvT0_T1_T2_iT3_T4_T5_E12temp_storage+76], %r1029;
	mov.u32 	%r1036, %r1029;
$L__BB4_93:
	bar.sync 	0;
	setp.eq.s32 	%p56, %r82, 0;
	ld.shared.u32 	%r398, [_ZZN3cub18CUB_300001_SM_10006detail4scan16DeviceScanKernelINS2_10policy_hubIiiijN4cuda3std3__44plusIvEEE10Policy1000EPiSC_NS0_13ScanTileStateIiLb1EEES9_NS0_8NullTypeEjiLb0ESF_EEvT0_T1_T2_iT3_T4_T5_E12temp_storage+76];
	selp.b32 	%r399, 0, %r398, %p56;
	add.s32 	%r1037, %r399, %r1036;
$L__BB4_94:
	add.s32 	%r544, %r1037, %r144;
	add.s32 	%r545, %r145, %r544;
	add.s32 	%r546, %r146, %r545;
	add.s32 	%r547, %r147, %r546;
	add.s32 	%r548, %r148, %r547;
	add.s32 	%r549, %r149, %r548;
	add.s32 	%r550, %r150, %r549;
	add.s32 	%r551, %r151, %r550;
	add.s32 	%r552, %r152, %r551;
	add.s32 	%r553, %r153, %r552;
	add.s32 	%r554, %r154, %r553;
	add.s32 	%r555, %r155, %r554;
	add.s32 	%r556, %r156, %r555;
	add.s32 	%r557, %r157, %r556;
	add.s32 	%r558, %r158, %r557;
	add.s32 	%r559, %r159, %r558;
	add.s32 	%r560, %r160, %r559;
	add.s32 	%r561, %r161, %r560;
	add.s32 	%r562, %r162, %r561;
	add.s32 	%r563, %r163, %r562;
	add.s32 	%r564, %r164, %r563;
	add.s32 	%r565, %r165, %r564;
	bar.sync 	0;
	st.shared.v2.u32 	[%r143], {%r544, %r545};
	st.shared.v2.u32 	[%r143+8], {%r546, %r547};
	st.shared.v2.u32 	[%r143+16], {%r548, %r549};
	st.shared.v2.u32 	[%r143+24], {%r550, %r551};
	st.shared.v2.u32 	[%r143+32], {%r552, %r553};
	st.shared.v2.u32 	[%r143+40], {%r554, %r555};
	st.shared.v2.u32 	[%r143+48], {%r556, %r557};
	st.shared.v2.u32 	[%r143+56], {%r558, %r559};
	st.shared.v2.u32 	[%r143+64], {%r560, %r561};
	st.shared.v2.u32 	[%r143+72], {%r562, %r563};
	st.shared.v2.u32 	[%r143+80], {%r564, %r565};
	bar.warp.sync 	-1;
	ld.shared.u32 	%r212, [%r142];
	ld.shared.u32 	%r213, [%r142+128];
	ld.shared.u32 	%r214, [%r142+256];
	ld.shared.u32 	%r215, [%r142+384];
	ld.shared.u32 	%r216, [%r142+512];
	ld.shared.u32 	%r217, [%r142+640];
	ld.shared.u32 	%r218, [%r142+768];
	ld.shared.u32 	%r219, [%r142+896];
	ld.shared.u32 	%r220, [%r142+1024];
	ld.shared.u32 	%r221, [%r142+1152];
	ld.shared.u32 	%r222, [%r142+1280];
	ld.shared.u32 	%r223, [%r142+1408];
	ld.shared.u32 	%r224, [%r142+1536];
	ld.shared.u32 	%r225, [%r142+1664];
	ld.shared.u32 	%r226, [%r142+1792];
	ld.shared.u32 	%r227, [%r142+1920];
	ld.shared.u32 	%r228, [%r142+2048];
	ld.shared.u32 	%r229, [%r142+2176];
	ld.shared.u32 	%r230, [%r142+2304];
	ld.shared.u32 	%r231, [%r142+2432];
	ld.shared.u32 	%r232, [%r142+2560];
	ld.shared.u32 	%r233, [%r142+2688];
	setp.ne.s32 	%p81, %r82, 0;
	@%p81 bra 	$L__BB4_96;
	st.volatile.shared.u32 	[_ZZN3cub18CUB_300001_SM_10006detail4scan16DeviceScanKernelINS2_10policy_hubIiiijN4cuda3std3__44plusIvEEE10Policy1000EPiSC_NS0_13ScanTileStateIiLb1EEES9_NS0_8NullTypeEjiLb0ESF_EEvT0_T1_T2_iT3_T4_T5_E12temp_storage+33792], %r3;
$L__BB4_96:
	ld.param.u32 	%r985, [_ZN3cub18CUB_300001_SM_10006detail4scan16DeviceScanKernelINS2_10policy_hubIiiijN4cuda3std3__44plusIvEEE10Policy1000EPiSC_NS0_13ScanTileStateIiLb1EEES9_NS0_8NullTypeEjiLb0ESF_EEvT0_T1_T2_iT3_T4_T5__param_3];
	ld.param.u64 	%rd56, [_ZN3cub18CUB_300001_SM_10006detail4scan16DeviceScanKernelINS2_10policy_hubIiiijN4cuda3std3__44plusIvEEE10Policy1000EPiSC_NS0_13ScanTileStateIiLb1EEES9_NS0_8NullTypeEjiLb0ESF_EEvT0_T1_T2_iT3_T4_T5__param_1];
	bar.sync 	0;
	ld.volatile.shared.u32 	%r234, [_ZZN3cub18CUB_300001_SM_10006detail4scan16DeviceScanKernelINS2_10policy_hubIiiijN4cuda3std3__44plusIvEEE10Policy1000EPiSC_NS0_13ScanTileStateIiLb1EEES9_NS0_8NullTypeEjiLb0ESF_EEvT0_T1_T2_iT3_T4_T5_E12temp_storage+33792];
	setp.ge.s32 	%p82, %r84, %r234;
	cvt.u64.u32 	%rd32, %r84;
	mov.u32 	%r566, %ctaid.x;
	add.s32 	%r567, %r985, %r566;
	mul.lo.s32 	%r568, %r567, 8448;
	cvt.u64.u32 	%rd33, %r568;
	add.s64 	%rd34, %rd32, %rd33;
	cvta.to.global.u64 	%rd35, %rd56;
	shl.b64 	%rd36, %rd34, 2;
	add.s64 	%rd11, %rd35, %rd36;
	@%p82 bra 	$L__BB4_98;
	st.global.u32 	[%rd11], %r212;
$L__BB4_98:
	mov.u32 	%r569, %tid.x;
	and.b32  	%r570, %r569, 992;
	mul.lo.s32 	%r571, %r570, 22;
	and.b32  	%r572, %r569, 31;
	or.b32  	%r573, %r571, %r572;
	or.b32  	%r574, %r573, 32;
	setp.ge.s32 	%p83, %r574, %r234;
	@%p83 bra 	$L__BB4_100;
	st.global.u32 	[%rd11+128], %r213;
$L__BB4_100:
	setp.ge.s32 	%p84, %r89, %r234;
	@%p84 bra 	$L__BB4_102;
	st.global.u32 	[%rd11+256], %r214;
$L__BB4_102:
	setp.ge.s32 	%p85, %r92, %r234;
	@%p85 bra 	$L__BB4_104;
	st.global.u32 	[%rd11+384], %r215;
$L__BB4_104:
	setp.ge.s32 	%p86, %r95, %r234;
	@%p86 bra 	$L__BB4_106;
	st.global.u32 	[%rd11+512], %r216;
$L__BB4_106:
	add.s32 	%r580, %r573, 160;
	setp.ge.s32 	%p87, %r580, %r234;
	@%p87 bra 	$L__BB4_108;
	st.global.u32 	[%rd11+640], %r217;
$L__BB4_108:
	add.s32 	%r586, %r573, 192;
	setp.ge.s32 	%p88, %r586, %r234;
	@%p88 bra 	$L__BB4_110;
	st.global.u32 	[%rd11+768], %r218;
$L__BB4_110:
	setp.ge.s32 	%p89, %r102, %r234;
	@%p89 bra 	$L__BB4_112;
	st.global.u32 	[%rd11+896], %r219;
$L__BB4_112:
	add.s32 	%r592, %r573, 256;
	setp.ge.s32 	%p90, %r592, %r234;
	@%p90 bra 	$L__BB4_114;
	st.global.u32 	[%rd11+1024], %r220;
$L__BB4_114:
	add.s32 	%r598, %r573, 288;
	setp.ge.s32 	%p91, %r598, %r234;
	@%p91 bra 	$L__BB4_116;
	st.global.u32 	[%rd11+1152], %r221;
$L__BB4_116:
	add.s32 	%r604, %r573, 320;
	setp.ge.s32 	%p92, %r604, %r234;
	@%p92 bra 	$L__BB4_118;
	st.global.u32 	[%rd11+1280], %r222;
$L__BB4_118:
	setp.ge.s32 	%p93, %r111, %r234;
	@%p93 bra 	$L__BB4_120;
	st.global.u32 	[%rd11+1408], %r223;
$L__BB4_120:
	setp.ge.s32 	%p94, %r114, %r234;
	@%p94 bra 	$L__BB4_122;
	st.global.u32 	[%rd11+1536], %r224;
$L__BB4_122:
	setp.ge.s32 	%p95, %r117, %r234;
	@%p95 bra 	$L__BB4_124;
	st.global.u32 	[%rd11+1664], %r225;
$L__BB4_124:
	setp.ge.s32 	%p96, %r120, %r234;
	@%p96 bra 	$L__BB4_126;
	st.global.u32 	[%rd11+1792], %r226;
$L__BB4_126:
	add.s32 	%r610, %r573, 480;
	setp.ge.s32 	%p97, %r610, %r234;
	@%p97 bra 	$L__BB4_128;
	st.global.u32 	[%rd11+1920], %r227;
$L__BB4_128:
	setp.ge.s32 	%p98, %r125, %r234;
	@%p98 bra 	$L__BB4_130;
	st.global.u32 	[%rd11+2048], %r228;
$L__BB4_130:
	add.s32 	%r616, %r573, 544;
	setp.ge.s32 	%p99, %r616, %r234;
	@%p99 bra 	$L__BB4_132;
	st.global.u32 	[%rd11+2176], %r229;
$L__BB4_132:
	add.s32 	%r622, %r573, 576;
	setp.ge.s32 	%p100, %r622, %r234;
	@%p100 bra 	$L__BB4_134;
	st.global.u32 	[%rd11+2304], %r230;
$L__BB4_134:
	setp.ge.s32 	%p101, %r132, %r234;
	@%p101 bra 	$L__BB4_136;
	st.global.u32 	[%rd11+2432], %r231;
$L__BB4_136:
	add.s32 	%r628, %r573, 640;
	setp.ge.s32 	%p102, %r628, %r234;
	@%p102 bra 	$L__BB4_138;
	st.global.u32 	[%rd11+2560], %r232;
$L__BB4_138:
	setp.ge.s32 	%p103, %r137, %r234;
	@%p103 bra 	$L__BB4_140;
	st.global.u32 	[%rd11+2688], %r233;
$L__BB4_140:
	ret;

}
	// .globl	_ZN3cub18CUB_300001_SM_10006detail4scan16DeviceScanKernelINS2_10policy_hubIiiimN4cuda3std3__44plusIvEEE10Policy1000EPiSC_NS0_13ScanTileStateIiLb1EEES9_NS0_8NullTypeEmiLb0ESF_EEvT0_T1_T2_iT3_T4_T5_
.visible .entry _ZN3cub18CUB_300001_SM_10006detail4scan16DeviceScanKernelINS2_10policy_hubIiiimN4cuda3std3__44plusIvEEE10Policy1000EPiSC_NS0_13ScanTileStateIiLb1EEES9_NS0_8NullTypeEmiLb0ESF_EEvT0_T1_T2_iT3_T4_T5_(
	.param .u64 .ptr .align 1 _ZN3cub18CUB_300001_SM_10006detail4scan16DeviceScanKernelINS2_10policy_hubIiiimN4cuda3std3__44plusIvEEE10Policy1000EPiSC_NS0_13ScanTileStateIiLb1EEES9_NS0_8NullTypeEmiLb0ESF_EEvT0_T1_T2_iT3_T4_T5__param_0,
	.param .u64 .ptr .align 1 _ZN3cub18CUB_300001_SM_10006detail4scan16DeviceScanKernelINS2_10policy_hubIiiimN4cuda3std3__44plusIvEEE10Policy1000EPiSC_NS0_13ScanTileStateIiLb1EEES9_NS0_8NullTypeEmiLb0ESF_EEvT0_T1_T2_iT3_T4_T5__param_1,
	.param .align 8 .b8 _ZN3cub18CUB_300001_SM_10006detail4scan16DeviceScanKernelINS2_10policy_hubIiiimN4cuda3std3__44plusIvEEE10Policy1000EPiSC_NS0_13ScanTileStateIiLb1EEES9_NS0_8NullTypeEmiLb0ESF_EEvT0_T1_T2_iT3_T4_T5__param_2[8],
	.param .u32 _ZN3cub18CUB_300001_SM_10006detail4scan16DeviceScanKernelINS2_10policy_hubIiiimN4cuda3std3__44plusIvEEE10Policy1000EPiSC_NS0_13ScanTileStateIiLb1EEES9_NS0_8NullTypeEmiLb0ESF_EEvT0_T1_T2_iT3_T4_T5__param_3,
	.param .align 1 .b8 _ZN3cub18CUB_300001_SM_10006detail4scan16DeviceScanKernelINS2_10policy_hubIiiimN4cuda3std3__44plusIvEEE10Policy1000EPiSC_NS0_13ScanTileStateIiLb1EEES9_NS0_8NullTypeEmiLb0ESF_EEvT0_T1_T2_iT3_T4_T5__param_4[1],
	.param .align 1 .b8 _ZN3cub18CUB_300001_SM_10006detail4scan16DeviceScanKernelINS2_10policy_hubIiiimN4cuda3std3__44plusIvEEE10Policy1000EPiSC_NS0_13ScanTileStateIiLb1EEES9_NS0_8NullTypeEmiLb0ESF_EEvT0_T1_T2_iT3_T4_T5__param_5[1],
	.param .u64 _ZN3cub18CUB_300001_SM_10006detail4scan16DeviceScanKernelINS2_10policy_hubIiiimN4cuda3std3__44plusIvEEE10Policy1000EPiSC_NS0_13ScanTileStateIiLb1EEES9_NS0_8NullTypeEmiLb0ESF_EEvT0_T1_T2_iT3_T4_T5__param_6
)
.maxntid 416
{
	.reg .pred 	%p<158>;
	.reg .b32 	%r<1017>;
	.reg .b64 	%rd<94>;
	// demoted variable
	.shared .align 16 .b8 _ZZN3cub18CUB_300001_SM_10006detail4scan16DeviceScanKernelINS2_10policy_hubIiiimN4cuda3std3__44plusIvEEE10Policy1000EPiSC_NS0_13ScanTileStateIiLb1EEES9_NS0_8NullTypeEmiLb0ESF_EEvT0_T1_T2_iT3_T4_T5_E12temp_storage[31632];
	ld.param.u64 	%rd14, [_ZN3cub18CUB_300001_SM_10006detail4scan16DeviceScanKernelINS2_10policy_hubIiiimN4cuda3std3__44plusIvEEE10Policy1000EPiSC_NS0_13ScanTileStateIiLb1EEES9_NS0_8NullTypeEmiLb0ESF_EEvT0_T1_T2_iT3_T4_T5__param_0];
	ld.param.u64 	%rd1, [_ZN3cub18CUB_300001_SM_10006detail4scan16DeviceScanKernelINS2_10policy_hubIiiimN4cuda3std3__44plusIvEEE10Policy1000EPiSC_NS0_13ScanTileStateIiLb1EEES9_NS0_8NullTypeEmiLb0ESF_EEvT0_T1_T2_iT3_T4_T5__param_2];
	ld.param.u32 	%r202, [_ZN3cub18CUB_300001_SM_10006detail4scan16DeviceScanKernelINS2_10policy_hubIiiimN4cuda3std3__44plusIvEEE10Policy1000EPiSC_NS0_13ScanTileStateIiLb1EEES9_NS0_8NullTypeEmiLb0ESF_EEvT0_T1_T2_iT3_T4_T5__param_3];
	ld.param.u64 	%rd16, [_ZN3cub18CUB_300001_SM_10006detail4scan16DeviceScanKernelINS2_10policy_hubIiiimN4cuda3std3__44plusIvEEE10Policy1000EPiSC_NS0_13ScanTileStateIiLb1EEES9_NS0_8NullTypeEmiLb0ESF_EEvT0_T1_T2_iT3_T4_T5__param_6];
	mov.u32 	%r203, %ctaid.x;
	add.s32 	%r1, %r202, %r203;
	mul.wide.s32 	%rd2, %r1, 7904;
	sub.s64 	%rd3, %rd16, %rd2;
	setp.lt.u64 	%p1, %rd3, 7905;
	@%p1 bra 	$L__BB5_26;
	mov.u32 	%r2, %tid.x;
	and.b32  	%r652, %r2, 31;
	and.b32  	%r653, %r2, 992;
	mul.lo.s32 	%r654, %r653, 19;
	or.b32  	%r655, %r654, %r652;
	cvt.u64.u32 	%rd75, %r655;
	add.s64 	%rd4, %rd2, %rd75;
	shl.b64 	%rd76, %rd4, 2;
	add.s64 	%rd56, %rd14, %rd76;
	// begin inline asm
	ld.ca.u32 %r632, [%rd56];
	// end inline asm
	add.s64 	%rd57, %rd56, 128;
	// begin inline asm
	ld.ca.u32 %r633, [%rd57];
	// end inline asm
	add.s64 	%rd58, %rd56, 256;
	// begin inline asm
	ld.ca.u32 %r634, [%rd58];
	// end inline asm
	add.s64 	%rd59, %rd56, 384;
	// begin inline asm
	ld.ca.u32 %r635, [%rd59];
	// end inline asm
	add.s64 	%rd60, %rd56, 512;
	// begin inline asm
	ld.ca.u32 %r636, [%rd60];
	// end inline asm
	add.s64 	%rd61, %rd56, 640;
	// begin inline asm
	ld.ca.u32 %r637, [%rd61];
	// end inline asm
	add.s64 	%rd62, %rd56, 768;
	// begin inline asm
	ld.ca.u32 %r638, [%rd62];
	// end inline asm
	add.s64 	%rd63, %rd56, 896;
	// begin inline asm
	ld.ca.u32 %r639, [%rd63];
	// end inline asm
	add.s64 	%rd64, %rd56, 1024;
	// begin inline asm
	ld.ca.u32 %r640, [%rd64];
	// end inline asm
	add.s64 	%rd65, %rd56, 1152;
	// begin inline asm
	ld.ca.u32 %r641, [%rd65];
	// end inline asm
	add.s64 	%rd66, %rd56, 1280;
	// begin inline asm
	ld.ca.u32 %r642, [%rd66];
	// end inline asm
	add.s64 	%rd67, %rd56, 1408;
	// begin inline asm
	ld.ca.u32 %r643, [%rd67];
	// end inline asm
	add.s64 	%rd68, %rd56, 1536;
	// begin inline asm
	ld.ca.u32 %r644, [%rd68];
	// end inline asm
	add.s64 	%rd69, %rd56, 1664;
	// begin inline asm
	ld.ca.u32 %r645, [%rd69];
	// end inline asm
	add.s64 	%rd70, %rd56, 1792;
	// begin inline asm
	ld.ca.u32 %r646, [%rd70];
	// end inline asm
	add.s64 	%rd71, %rd56, 1920;
	// begin inline asm
	ld.ca.u32 %r647, [%rd71];
	// end inline asm
	add.s64 	%rd72, %rd56, 2048;
	// begin inline asm
	ld.ca.u32 %r648, [%rd72];
	// end inline asm
	add.s64 	%rd73, %rd56, 2176;
	// begin inline asm
	ld.ca.u32 %r649, [%rd73];
	// end inline asm
	add.s64 	%rd74, %rd56, 2304;
	// begin inline asm
	ld.ca.u32 %r650, [%rd74];
	// end inline asm
	// begin inline asm
	mov.u32 %r651, %laneid;
	// end inline asm
	shr.u32 	%r4, %r2, 5;
	mad.lo.s32 	%r656, %r4, 608, %r651;
	shl.b32 	%r657, %r656, 2;
	mov.u32 	%r658, _ZZN3cub18CUB_300001_SM_10006detail4scan16DeviceScanKernelINS2_10policy_hubIiiimN4cuda3std3__44plusIvEEE10Policy1000EPiSC_NS0_13ScanTileStateIiLb1EEES9_NS0_8NullTypeEmiLb0ESF_EEvT0_T1_T2_iT3_T4_T5_E12temp_storage;
	add.s32 	%r5, %r658, %r657;
	st.shared.u32 	[%r5], %r632;
	st.shared.u32 	[%r5+128], %r633;
	st.shared.u32 	[%r5+256], %r634;
	st.shared.u32 	[%r5+384], %r635;
	st.shared.u32 	[%r5+512], %r636;
	st.shared.u32 	[%r5+640], %r637;
	st.shared.u32 	[%r5+768], %r638;
	st.shared.u32 	[%r5+896], %r639;
	st.shared.u32 	[%r5+1024], %r640;
	st.shared.u32 	[%r5+1152], %r641;
	st.shared.u32 	[%r5+1280], %r642;
	st.shared.u32 	[%r5+1408], %r643;
	st.shared.u32 	[%r5+1536], %r644;
	st.shared.u32 	[%r5+1664], %r645;
	st.shared.u32 	[%r5+1792], %r646;
	st.shared.u32 	[%r5+1920], %r647;
	st.shared.u32 	[%r5+2048], %r648;
	st.shared.u32 	[%r5+2176], %r649;
	st.shared.u32 	[%r5+2304], %r650;
	bar.warp.sync 	-1;
	mad.lo.s32 	%r6, %r651, 72, %r5;
	ld.shared.u32 	%r7, [%r6];
	ld.shared.u32 	%r8, [%r6+4];
	ld.shared.u32 	%r9, [%r6+8];
	ld.shared.u32 	%r10, [%r6+12];
	ld.shared.u32 	%r11, [%r6+16];
	ld.shared.u32 	%r12, [%r6+20];
	ld.shared.u32 	%r13, [%r6+24];
	ld.shared.u32 	%r14, [%r6+28];
	ld.shared.u32 	%r15, [%r6+32];
	ld.shared.u32 	%r16, [%r6+36];
	ld.shared.u32 	%r17, [%r6+40];
	ld.shared.u32 	%r18, [%r6+44];
	ld.shared.u32 	%r19, [%r6+48];
	ld.shared.u32 	%r20, [%r6+52];
	ld.shared.u32 	%r21, [%r6+56];
	ld.shared.u32 	%r22, [%r6+60];
	ld.shared.u32 	%r23, [%r6+64];
	ld.shared.u32 	%r24, [%r6+68];
	ld.shared.u32 	%r25, [%r6+72];
	bar.sync 	0;
	setp.ne.s32 	%p100, %r1, 0;
	@%p100 bra 	$L__BB5_6;
	add.s32 	%r876, %r8, %r7;
	add.s32 	%r877, %r9, %r876;
	add.s32 	%r878, %r10, %r877;
	add.s32 	%r879, %r11, %r878;
	add.s32 	%r880, %r12, %r879;
	add.s32 	%r881, %r13, %r880;
	add.s32 	%r882, %r14, %r881;
	add.s32 	%r883, %r15, %r882;
	add.s32 	%r884, %r16, %r883;
	add.s32 	%r885, %r17, %r884;
	add.s32 	%r886, %r18, %r885;
	add.s32 	%r887, %r19, %r886;
	add.s32 	%r888, %r20, %r887;
	add.s32 	%r889, %r21, %r888;
	add.s32 	%r890, %r22, %r889;
	add.s32 	%r891, %r23, %r890;
	add.s32 	%r892, %r24, %r891;
	add.s32 	%r850, %r25, %r892;
	mov.b32 	%r848, 1;
	mov.b32 	%r873, 0;
	mov.b32 	%r875, -1;
	// begin inline asm
	{  .reg .s32 r0;  .reg .pred p;  shfl.sync.up.b32 r0|p, %r850, %r848, %r873, %r875;  @p add.s32 r0, r0, %r850;  mov.s32 %r846, r0;}
	// end inline asm
	mov.b32 	%r854, 2;
	// begin inline asm
	{  .reg .s32 r0;  .reg .pred p;  shfl.sync.up.b32 r0|p, %r846, %r854, %r873, %r875;  @p add.s32 r0, r0, %r846;  mov.s32 %r852, r0;}
	// end inline asm
	mov.b32 	%r860, 4;
	// begin inline asm
	{  .reg .s32 r0;  .reg .pred p;  shfl.sync.up.b32 r0|p, %r852, %r860, %r873, %r875;  @p add.s32 r0, r0, %r852;  mov.s32 %r858, r0;}
	// end inline asm
	mov.b32 	%r866, 8;
	// begin inline asm
	{  .reg .s32 r0;  .reg .pred p;  shfl.sync.up.b32 r0|p, %r858, %r866, %r873, %r875;  @p add.s32 r0, r0, %r858;  mov.s32 %r864, r0;}
	// end inline asm
	mov.b32 	%r872, 16;
	// begin inline asm
	{  .reg .s32 r0;  .reg .pred p;  shfl.sync.up.b32 r0|p, %r864, %r872, %r873, %r875;  @p add.s32 r0, r0, %r864;  mov.s32 %r870, r0;}
	// end inline asm
	setp.ne.s32 	%p143, %r651, 31;
	@%p143 bra 	$L__BB5_4;
	shl.b32 	%r893, %r4, 2;
	mov.u32 	%r894, _ZZN3cub18CUB_300001_SM_10006detail4scan16DeviceScanKernelINS2_10policy_hubIiiimN4cuda3std3__44plusIvEEE10Policy1000EPiSC_NS0_13ScanTileStateIiLb1EEES9_NS0_8NullTypeEmiLb0ESF_EEvT0_T1_T2_iT3_T4_T5_E12temp_storage;
	add.s32 	%r895, %r894, %r893;
	st.shared.u32 	[%r895+16], %r870;
$L__BB5_4:
	sub.s32 	%r896, %r870, %r850;
	bar.sync 	0;
	ld.shared.v4.u32 	{%r897, %r898, %r899, %r900}, [_ZZN3cub18CUB_300001_SM_10006detail4scan16DeviceScanKernelINS2_10policy_hubIiiimN4cuda3std3__44plusIvEEE10Policy1000EPiSC_NS0_13ScanTileStateIiLb1EEES9_NS0_8NullTypeEmiLb0ESF_EEvT0_T1_T2_iT3_T4_T5_E12temp_storage+16];
	add.s32 	%r901, %r898, %r897;
	setp.eq.s32 	%p144, %r4, 2;
	selp.b32 	%r902, %r901, %r897, %p144;
	add.s32 	%r903, %r901, %r899;
	setp.eq.s32 	%p145, %r4, 3;
	selp.b32 	%r904, %r903, %r902, %p145;
	add.s32 	%r905, %r903, %r900;
	setp.eq.s32 	%p146, %r4, 4;
	selp.b32 	%r906, %r905, %r904, %p146;
	ld.shared.v4.u32 	{%r907, %r908, %r909, %r910}, [_ZZN3cub18CUB_300001_SM_10006detail4scan16DeviceScanKernelINS2_10policy_hubIiiimN4cuda3std3__44plusIvEEE10Policy1000EPiSC_NS0_13ScanTileStateIiLb1EEES9_NS0_8NullTypeEmiLb0ESF_EEvT0_T1_T2_iT3_T4_T5_E12temp_storage+32];
	add.s32 	%r911, %r905, %r907;
	setp.eq.s32 	%p147, %r4, 5;
	selp.b32 	%r912, %r911, %r906, %p147;
	add.s32 	%r913, %r911, %r908;
	setp.eq.s32 	%p148, %r4, 6;
	selp.b32 	%r914, %r913, %r912, %p148;
	add.s32 	%r915, %r913, %r909;
	setp.eq.s32 	%p149, %r4, 7;
	selp.b32 	%r916, %r915, %r914, %p149;
	add.s32 	%r917, %r915, %r910;
	setp.eq.s32 	%p150, %r4, 8;
	selp.b32 	%r918, %r917, %r916, %p150;
	ld.shared.v4.u32 	{%r919, %r920, %r921, %r922}, [_ZZN3cub18CUB_300001_SM_10006detail4scan16DeviceScanKernelINS2_10policy_hubIiiimN4cuda3std3__44plusIvEEE10Policy1000EPiSC_NS0_13ScanTileStateIiLb1EEES9_NS0_8NullTypeEmiLb0ESF_EEvT0_T1_T2_iT3_T4_T5_E12temp_storage+48];
	add.s32 	%r923, %r917, %r919;
	setp.eq.s32 	%p151, %r4, 9;
	selp.b32 	%r924, %r923, %r918, %p151;
	add.s32 	%r925, %r923, %r920;
	setp.eq.s32 	%p152, %r4, 10;
	selp.b32 	%r926, %r925, %r924, %p152;
	add.s32 	%r927, %r925, %r921;
	setp.eq.s32 	%p153, %r4, 11;
	selp.b32 	%r928, %r927, %r926, %p153;
	add.s32 	%r28, %r927, %r922;
	setp.eq.s32 	%p154, %r4, 12;
	selp.b32 	%r929, %r28, %r928, %p154;
	setp.lt.u32 	%p155, %r2, 32;
	setp.eq.s32 	%p156, %r651, 0;
	selp.b32 	%r930, 0, %r896, %p156;
	add.s32 	%r931, %r929, %r930;
	selp.b32 	%r985, %r896, %r931, %p155;
	setp.ne.s32 	%p157, %r2, 0;
	@%p157 bra 	$L__BB5_25;
	ld.shared.u32 	%r935, [_ZZN3cub18CUB_300001_SM_10006detail4scan16DeviceScanKernelINS2_10policy_hubIiiimN4cuda3std3__44plusIvEEE10Policy1000EPiSC_NS0_13ScanTileStateIiLb1EEES9_NS0_8NullTypeEmiLb0ESF_EEvT0_T1_T2_iT3_T4_T5_E12temp_storage+64];
	add.s64 	%rd88, %rd1, 256;
	add.s32 	%r933, %r28, %r935;
	mov.b32 	%r932, 101;
	// begin inline asm
	st.relaxed.gpu.v2.u32 [%rd88], {%r932, %r933};
	// end inline asm
	mov.b32 	%r985, 0;
	bra.uni 	$L__BB5_25;
$L__BB5_6:
	add.s32 	%r689, %r8, %r7;
	add.s32 	%r690, %r9, %r689;
	add.s32 	%r691, %r10, %r690;
	add.s32 	%r692, %r11, %r691;
	add.s32 	%r693, %r12, %r692;
	add.s32 	%r694, %r13, %r693;
	add.s32 	%r695, %r14, %r694;
	add.s32 	%r696, %r15, %r695;
	add.s32 	%r697, %r16, %r696;
	add.s32 	%r698, %r17, %r697;
	add.s32 	%r699, %r18, %r698;
	add.s32 	%r700, %r19, %r699;
	add.s32 	%r701, %r20, %r700;
	add.s32 	%r702, %r21, %r701;
	add.s32 	%r703, %r22, %r702;
	add.s32 	%r704, %r23, %r703;
	add.s32 	%r705, %r24, %r704;
	add.s32 	%r663, %r25, %r705;
	mov.b32 	%r661, 1;
	mov.b32 	%r686, 0;
	mov.b32 	%r688, -1;
	// begin inline asm
	{  .reg .s32 r0;  .reg .pred p;  shfl.sync.up.b32 r0|p, %r663, %r661, %r686, %r688;  @p add.s32 r0, r0, %r663;  mov.s32 %r659, r0;}
	// end inline asm
	mov.b32 	%r667, 2;
	// begin inline asm
	{  .reg .s32 r0;  .reg .pred p;  shfl.sync.up.b32 r0|p, %r659, %r667, %r686, %r688;  @p add.s32 r0, r0, %r659;  mov.s32 %r665, r0;}
	// end inline asm
	mov.b32 	%r673, 4;
	// begin inline asm
	{  .reg .s32 r0;  .reg .pred p;  shfl.sync.up.b32 r0|p, %r665, %r673, %r686, %r688;  @p add.s32 r0, r0, %r665;  mov.s32 %r671, r0;}
	// end inline asm
	mov.b32 	%r679, 8;
	// begin inline asm
	{  .reg .s32 r0;  .reg .pred p;  shfl.sync.up.b32 r0|p, %r671, %r679, %r686, %r688;  @p add.s32 r0, r0, %r671;  mov.s32 %r677, r0;}
	// end inline asm
	mov.b32 	%r685, 16;
	// begin inline asm
	{  .reg .s32 r0;  .reg .pred p;  shfl.sync.up.b32 r0|p, %r677, %r685, %r686, %r688;  @p add.s32 r0, r0, %r677;  mov.s32 %r683, r0;}
	// end inline asm
	setp.ne.s32 	%p101, %r651, 31;
	@%p101 bra 	$L__BB5_8;
	shl.b32 	%r706, %r4, 2;
	mov.u32 	%r707, _ZZN3cub18CUB_300001_SM_10006detail4scan16DeviceScanKernelINS2_10policy_hubIiiimN4cuda3std3__44plusIvEEE10Policy1000EPiSC_NS0_13ScanTileStateIiLb1EEES9_NS0_8NullTypeEmiLb0ESF_EEvT0_T1_T2_iT3_T4_T5_E12temp_storage;
	add.s32 	%r708, %r707, %r706;
	st.shared.u32 	[%r708+16], %r683;
$L__BB5_8:
	sub.s32 	%r709, %r683, %r663;
	bar.sync 	0;
	ld.shared.v4.u32 	{%r710, %r711, %r712, %r713}, [_ZZN3cub18CUB_300001_SM_10006detail4scan16DeviceScanKernelINS2_10policy_hubIiiimN4cuda3std3__44plusIvEEE10Policy1000EPiSC_NS0_13ScanTileStateIiLb1EEES9_NS0_8NullTypeEmiLb0ESF_EEvT0_T1_T2_iT3_T4_T5_E12temp_storage+16];
	add.s32 	%r714, %r711, %r710;
	setp.eq.s32 	%p102, %r4, 2;
	selp.b32 	%r715, %r714, %r710, %p102;
	add.s32 	%r716, %r714, %r712;
	setp.eq.s32 	%p103, %r4, 3;
	selp.b32 	%r717, %r716, %r715, %p103;
	add.s32 	%r718, %r716, %r713;
	setp.eq.s32 	%p104, %r4, 4;
	selp.b32 	%r719, %r718, %r717, %p104;
	ld.shared.v4.u32 	{%r720, %r721, %r722, %r723}, [_ZZN3cub18CUB_300001_SM_10006detail4scan16DeviceScanKernelINS2_10policy_hubIiiimN4cuda3std3__44plusIvEEE10Policy1000EPiSC_NS0_13ScanTileStateIiLb1EEES9_NS0_8NullTypeEmiLb0ESF_EEvT0_T1_T2_iT3_T4_T5_E12temp_storage+32];
	add.s32 	%r724, %r718, %r720;
	setp.eq.s32 	%p105, %r4, 5;
	selp.b32 	%r725, %r724, %r719, %p105;
	add.s32 	%r726, %r724, %r721;
	setp.eq.s32 	%p106, %r4, 6;
	selp.b32 	%r727, %r726, %r725, %p106;
	add.s32 	%r728, %r726, %r722;
	setp.eq.s32 	%p107, %r4, 7;
	selp.b32 	%r729, %r728, %r727, %p107;
	add.s32 	%r730, %r728, %r723;
	setp.eq.s32 	%p108, %r4, 8;
	selp.b32 	%r731, %r730, %r729, %p108;
	ld.shared.v4.u32 	{%r732, %r733, %r734, %r735}, [_ZZN3cub18CUB_300001_SM_10006detail4scan16DeviceScanKernelINS2_10policy_hubIiiimN4cuda3std3__44plusIvEEE10Policy1000EPiSC_NS0_13ScanTileStateIiLb1EEES9_NS0_8NullTypeEmiLb0ESF_EEvT0_T1_T2_iT3_T4_T5_E12temp_storage+48];
	add.s32 	%r736, %r730, %r732;
	setp.eq.s32 	%p109, %r4, 9;
	selp.b32 	%r737, %r736, %r731, %p109;
	add.s32 	%r738, %r736, %r733;
	setp.eq.s32 	%p110, %r4, 10;
	selp.b32 	%r739, %r738, %r737, %p110;
	add.s32 	%r740, %r738, %r734;
	setp.eq.s32 	%p111, %r4, 11;
	selp.b32 	%r741, %r740, %r739, %p111;
	add.s32 	%r742, %r740, %r735;
	setp.eq.s32 	%p112, %r4, 12;
	selp.b32 	%r743, %r742, %r741, %p112;
	ld.shared.u32 	%r744, [_ZZN3cub18CUB_300001_SM_10006detail4scan16DeviceScanKernelINS2_10policy_hubIiiimN4cuda3std3__44plusIvEEE10Policy1000EPiSC_NS0_13ScanTileStateIiLb1EEES9_NS0_8NullTypeEmiLb0ESF_EEvT0_T1_T2_iT3_T4_T5_E12temp_storage+64];
	add.s32 	%r32, %r742, %r744;
	setp.gt.u32 	%p113, %r2, 31;
	setp.lt.u32 	%p114, %r2, 32;
	setp.eq.s32 	%p115, %r651, 0;
	selp.b32 	%r745, 0, %r709, %p115;
	add.s32 	%r984, %r743, %r745;
	selp.b32 	%r34, %r709, %r984, %p114;
	@%p113 bra 	$L__BB5_24;
	setp.ne.s32 	%p116, %r2, 0;
	mul.wide.s32 	%rd77, %r1, 8;
	add.s64 	%rd5, %rd1, %rd77;
	@%p116 bra 	$L__BB5_11;
	st.shared.u32 	[_ZZN3cub18CUB_300001_SM_10006detail4scan16DeviceScanKernelINS2_10policy_hubIiiimN4cuda3std3__44plusIvEEE10Policy1000EPiSC_NS0_13ScanTileStateIiLb1EEES9_NS0_8NullTypeEmiLb0ESF_EEvT0_T1_T2_iT3_T4_T5_E12temp_storage+12], %r32;
	add.s64 	%rd78, %rd5, 256;
	mov.b32 	%r746, 100;
	// begin inline asm
	st.relaxed.gpu.v2.u32 [%rd78], {%r746, %r32};
	// end inline asm
$L__BB5_11:
	not.b32 	%r752, %r2;
	add.s32 	%r980, %r1, %r752;
	mov.b32 	%r748, 550;
	// begin inline asm
	nanosleep.u32 %r748;
	// end inline asm
	mul.wide.s32 	%rd80, %r980, 8;
	add.s64 	%rd81, %rd1, %rd80;
	add.s64 	%rd79, %rd81, 256;
	// begin inline asm
	ld.relaxed.gpu.v2.u32 {%r981, %r975}, [%rd79];
	// end inline asm
	mov.b32 	%r976, 478;
$L__BB5_12:
	setp.eq.s32 	%p117, %r981, 99;
	mov.b32 	%r753, -1;
	vote.sync.any.pred 	%p118, %p117, %r753;
	not.pred 	%p119, %p118;
	@%p119 bra 	$L__BB5_14;
	// begin inline asm
	nanosleep.u32 %r976;
	// end inline asm
	shr.u32 	%r976, %r976, 1;
	// begin inline asm
	ld.relaxed.gpu.v2.u32 {%r981, %r975}, [%rd79];
	// end inline asm
	bra.uni 	$L__BB5_12;
$L__BB5_14:
	setp.eq.s32 	%p120, %r981, 101;
	mov.b32 	%r780, -1;
	vote.sync.ballot.b32 	%r782, %p120, %r780;
	// begin inline asm
	mov.u32 %r755, %lanemask_ge;
	// end inline asm
	and.b32  	%r783, %r782, %r755;
	or.b32  	%r784, %r783, -2147483648;
	add.s32 	%r785, %r784, -1;
	not.b32 	%r786, %r784;
	and.b32  	%r787, %r786, %r785;
	popc.b32 	%r759, %r787;
	mov.b32 	%r758, 1;
	// begin inline asm
	shfl.sync.down.b32 %r756, %r975, %r758, %r759, %r780;
	// end inline asm
	setp.lt.s32 	%p122, %r651, %r759;
	selp.b32 	%r788, %r756, 0, %p122;
	add.s32 	%r762, %r788, %r975;
	mov.b32 	%r763, 2;
	// begin inline asm
	shfl.sync.down.b32 %r761, %r762, %r763, %r759, %r780;
	// end inline asm
	add.s32 	%r47, %r651, 2;
	setp.gt.s32 	%p123, %r47, %r759;
	selp.b32 	%r789, 0, %r761, %p123;
	add.s32 	%r767, %r762, %r789;
	mov.b32 	%r768, 4;
	// begin inline asm
	shfl.sync.down.b32 %r766, %r767, %r768, %r759, %r780;
	// end inline asm
	add.s32 	%r48, %r651, 4;
	setp.gt.s32 	%p124, %r48, %r759;
	selp.b32 	%r790, 0, %r766, %p124;
	add.s32 	%r772, %r767, %r790;
	mov.b32 	%r773, 8;
	// begin inline asm
	shfl.sync.down.b32 %r771, %r772, %r773, %r759, %r780;
	// end inline asm
	add.s32 	%r49, %r651, 8;
	setp.gt.s32 	%p125, %r49, %r759;
	selp.b32 	%r791, 0, %r771, %p125;
	add.s32 	%r777, %r772, %r791;
	mov.b32 	%r778, 16;
	// begin inline asm
	shfl.sync.down.b32 %r776, %r777, %r778, %r759, %r780;
	// end inline asm
	add.s32 	%r50, %r651, 16;
	setp.gt.s32 	%p126, %r50, %r759;
	selp.b32 	%r792, 0, %r776, %p126;
	add.s32 	%r979, %r777, %r792;
	add.s64 	%rd7, %rd1, 256;
	mov.b32 	%r977, 478;
$L__BB5_15:
	setp.ne.s32 	%p127, %r981, 101;
	mov.b32 	%r793, -1;
	vote.sync.all.pred 	%p128, %p127, %r793;
	not.pred 	%p129, %p128;
	@%p129 bra 	$L__BB5_20;
	shr.u32 	%r977, %r977, 1;
	mul.wide.s32 	%rd84, %r980, 8;
	add.s64 	%rd85, %rd7, %rd84;
	add.s64 	%rd83, %rd85, -256;
	// begin inline asm
	ld.relaxed.gpu.v2.u32 {%r981, %r982}, [%rd83];
	// end inline asm
	mov.u32 	%r983, %r977;
$L__BB5_17:
	setp.eq.s32 	%p133, %r981, 99;
	mov.b32 	%r801, -1;
	vote.sync.any.pred 	%p134, %p133, %r801;
	not.pred 	%p135, %p134;
	@%p135 bra 	$L__BB5_19;
	// begin inline asm
	nanosleep.u32 %r983;
	// end inline asm
	shr.u32 	%r983, %r983, 1;
	// begin inline asm
	ld.relaxed.gpu.v2.u32 {%r981, %r982}, [%rd83];
	// end inline asm
	bra.uni 	$L__BB5_17;
$L__BB5_19:
	setp.eq.s32 	%p136, %r981, 101;
	mov.b32 	%r827, -1;
	vote.sync.ballot.b32 	%r828, %p136, %r827;
	and.b32  	%r829, %r828, %r755;
	or.b32  	%r830, %r829, -2147483648;
	add.s32 	%r831, %r830, -1;
	not.b32 	%r832, %r830;
	and.b32  	%r833, %r832, %r831;
	popc.b32 	%r806, %r833;
	mov.b32 	%r805, 1;
	// begin inline asm
	shfl.sync.down.b32 %r803, %r982, %r805, %r806, %r827;
	// end inline asm
	setp.lt.s32 	%p138, %r651, %r806;
	selp.b32 	%r834, %r803, 0, %p138;
	add.s32 	%r809, %r834, %r982;
	mov.b32 	%r810, 2;
	// begin inline asm
	shfl.sync.down.b32 %r808, %r809, %r810, %r806, %r827;
	// end inline asm
	setp.gt.s32 	%p139, %r47, %r806;
	selp.b32 	%r835, 0, %r808, %p139;
	add.s32 	%r814, %r809, %r835;
	mov.b32 	%r815, 4;
	// begin inline asm
	shfl.sync.down.b32 %r813, %r814, %r815, %r806, %r827;
	// end inline asm
	setp.gt.s32 	%p140, %r48, %r806;
	selp.b32 	%r836, 0, %r813, %p140;
	add.s32 	%r819, %r814, %r836;
	mov.b32 	%r820, 8;
	// begin inline asm
	shfl.sync.down.b32 %r818, %r819, %r820, %r806, %r827;
	// end inline asm
	setp.gt.s32 	%p141, %r49, %r806;
	selp.b32 	%r837, 0, %r818, %p141;
	add.s32 	%r824, %r819, %r837;
	mov.b32 	%r825, 16;
	// begin inline asm
	shfl.sync.down.b32 %r823, %r824, %r825, %r806, %r827;
	// end inline asm
	setp.gt.s32 	%p142, %r50, %r806;
	selp.b32 	%r838, 0, %r823, %p142;
	add.s32 	%r839, %r838, %r979;
	add.s32 	%r979, %r839, %r824;
	add.s32 	%r980, %r980, -32;
	bra.uni 	$L__BB5_15;
$L__BB5_20:
	@%p116 bra 	$L__BB5_22;
	add.s32 	%r796, %r979, %r32;
	add.s64 	%rd82, %rd5, 256;
	mov.b32 	%r795, 101;
	// begin inline asm
	st.relaxed.gpu.v2.u32 [%rd82], {%r795, %r796};
	// end inline asm
	st.shared.u32 	[_ZZN3cub18CUB_300001_SM_10006detail4scan16DeviceScanKernelINS2_10policy_hubIiiimN4cuda3std3__44plusIvEEE10Policy1000EPiSC_NS0_13ScanTileStateIiLb1EEES9_NS0_8NullTypeEmiLb0ESF_EEvT0_T1_T2_iT3_T4_T5_E12temp_storage+4], %r979;
	st.shared.u32 	[_ZZN3cub18CUB_300001_SM_10006detail4scan16DeviceScanKernelINS2_10policy_hubIiiimN4cuda3std3__44plusIvEEE10Policy1000EPiSC_NS0_13ScanTileStateIiLb1EEES9_NS0_8NullTypeEmiLb0ESF_EEvT0_T1_T2_iT3_T4_T5_E12temp_storage+8], %r796;
$L__BB5_22:
	setp.ne.s32 	%p131, %r651, 0;
	mov.u32 	%r984, %r34;
	@%p131 bra 	$L__BB5_24;
	st.shared.u32 	[_ZZN3cub18CUB_300001_SM_10006detail4scan16DeviceScanKernelINS2_10policy_hubIiiimN4cuda3std3__44plusIvEEE10Policy1000EPiSC_NS0_13ScanTileStateIiLb1EEES9_NS0_8NullTypeEmiLb0ESF_EEvT0_T1_T2_iT3_T4_T5_E12temp_storage+84], %r979;
	mov.u32 	%r984, %r979;
$L__BB5_24:
	bar.sync 	0;
	setp.eq.s32 	%p132, %r2, 0;
	ld.shared.u32 	%r797, [_ZZN3cub18CUB_300001_SM_10006detail4scan16DeviceScanKernelINS2_10policy_hubIiiimN4cuda3std3__44plusIvEEE10Policy1000EPiSC_NS0_13ScanTileStateIiLb1EEES9_NS0_8NullTypeEmiLb0ESF_EEvT0_T1_T2_iT3_T4_T5_E12temp_storage+84];
	selp.b32 	%r798, 0, %r797, %p132;
	add.s32 	%r985, %r798, %r984;
$L__BB5_25:
	ld.param.u64 	%rd93, [_ZN3cub18CUB_300001_SM_10006detail4scan16DeviceScanKernelINS2_10policy_hubIiiimN4cuda3std3__44plusIvEEE10Policy1000EPiSC_NS0_13ScanTileStateIiLb1EEES9_NS0_8NullTypeEmiLb0ESF_EEvT0_T1_T2_iT3_T4_T5__param_1];
	add.s32 	%r936, %r985, %r7;
	add.s32 	%r937, %r8, %r936;
	add.s32 	%r938, %r9, %r937;
	add.s32 	%r939, %r10, %r938;
	add.s32 	%r940, %r11, %r939;
	add.s32 	%r941, %r12, %r940;
	add.s32 	%r942, %r13, %r941;
	add.s32 	%r943, %r14, %r942;
	add.s32 	%r944, %r15, %r943;
	add.s32 	%r945, %r16, %r944;
	add.s32 	%r946, %r17, %r945;
	add.s32 	%r947, %r18, %r946;
	add.s32 	%r948, %r19, %r947;
	add.s32 	%r949, %r20, %r948;
	add.s32 	%r950, %r21, %r949;
	add.s32 	%r951, %r22, %r950;
	add.s32 	%r952, %r23, %r951;
	add.s32 	%r953, %r24, %r952;
	add.s32 	%r954, %r25, %r953;
	bar.sync 	0;
	st.shared.u32 	[%r6], %r936;
	st.shared.u32 	[%r6+4], %r937;
	st.shared.u32 	[%r6+8], %r938;
	st.shared.u32 	[%r6+12], %r939;
	st.shared.u32 	[%r6+16], %r940;
	st.shared.u32 	[%r6+20], %r941;
	st.shared.u32 	[%r6+24], %r942;
	st.shared.u32 	[%r6+28], %r943;
	st.shared.u32 	[%r6+32], %r944;
	st.shared.u32 	[%r6+36], %r945;
	st.shared.u32 	[%r6+40], %r946;
	st.shared.u32 	[%r6+44], %r947;
	st.shared.u32 	[%r6+48], %r948;
	st.shared.u32 	[%r6+52], %r949;
	st.shared.u32 	[%r6+56], %r950;
	st.shared.u32 	[%r6+60], %r951;
	st.shared.u32 	[%r6+64], %r952;
	st.shared.u32 	[%r6+68], %r953;
	st.shared.u32 	[%r6+72], %r954;
	bar.warp.sync 	-1;
	ld.shared.u32 	%r955, [%r5];
	ld.shared.u32 	%r956, [%r5+128];
	ld.shared.u32 	%r957, [%r5+256];
	ld.shared.u32 	%r958, [%r5+384];
	ld.shared.u32 	%r959, [%r5+512];
	ld.shared.u32 	%r960, [%r5+640];
	ld.shared.u32 	%r961, [%r5+768];
	ld.shared.u32 	%r962, [%r5+896];
	ld.shared.u32 	%r963, [%r5+1024];
	ld.shared.u32 	%r964, [%r5+1152];
	ld.shared.u32 	%r965, [%r5+1280];
	ld.shared.u32 	%r966, [%r5+1408];
	ld.shared.u32 	%r967, [%r5+1536];
	ld.shared.u32 	%r968, [%r5+1664];
	ld.shared.u32 	%r969, [%r5+1792];
	ld.shared.u32 	%r970, [%r5+1920];
	ld.shared.u32 	%r971, [%r5+2048];
	ld.shared.u32 	%r972, [%r5+2176];
	ld.shared.u32 	%r973, [%r5+2304];
	cvta.to.global.u64 	%rd89, %rd93;
	add.s64 	%rd91, %rd89, %rd76;
	st.global.u32 	[%rd91], %r955;
	st.global.u32 	[%rd91+128], %r956;
	st.global.u32 	[%rd91+256], %r957;
	st.global.u32 	[%rd91+384], %r958;
	st.global.u32 	[%rd91+512], %r959;
	st.global.u32 	[%rd91+640], %r960;
	st.global.u32 	[%rd91+768], %r961;
	st.global.u32 	[%rd91+896], %r962;
	st.global.u32 	[%rd91+1024], %r963;
	st.global.u32 	[%rd91+1152], %r964;
	st.global.u32 	[%rd91+1280], %r965;
	st.global.u32 	[%rd91+1408], %r966;
	st.global.u32 	[%rd91+1536], %r967;
	st.global.u32 	[%rd91+1664], %r968;
	st.global.u32 	[%rd91+1792], %r969;
	st.global.u32 	[%rd91+1920], %r970;
	st.global.u32 	[%rd91+2048], %r971;
	st.global.u32 	[%rd91+2176], %r972;
	st.global.u32 	[%rd91+2304], %r973;
	bra.uni 	$L__BB5_128;
$L__BB5_26:
	setp.eq.s64 	%p2, %rd3, 0;
	@%p2 bra 	$L__BB5_128;
	cvt.u32.u64 	%r72, %rd3;
	shl.b64 	%rd18, %rd2, 2;
	add.s64 	%rd17, %rd14, %rd18;
	// begin inline asm
	ld.ca.u32 %r1004, [%rd17];
	// end inline asm
	mov.u32 	%r74, %tid.x;
	and.b32  	%r205, %r74, 31;
	and.b32  	%r206, %r74, 992;
	mul.lo.s32 	%r207, %r206, 19;
	or.b32  	%r75, %r207, %r205;
	setp.ge.u32 	%p3, %r75, %r72;
	shl.b32 	%r208, %r75, 2;
	cvt.u64.u32 	%rd19, %r208;
	add.s64 	%rd9, %rd17, %rd19;
	mov.u32 	%r986, %r1004;
	@%p3 bra 	$L__BB5_29;
	// begin inline asm
	ld.ca.u32 %r986, [%rd9];
	// end inline asm
$L__BB5_29:
	add.s32 	%r78, %r75, 32;
	setp.ge.u32 	%p4, %r78, %r72;
	mov.u32 	%r987, %r1004;
	@%p4 bra 	$L__BB5_31;
	add.s64 	%rd21, %rd9, 128;
	// begin inline asm
	ld.ca.u32 %r987, [%rd21];
	// end inline asm
$L__BB5_31:
	add.s32 	%r211, %r75, 64;
	setp.ge.u32 	%p5, %r211, %r72;
	mov.u32 	%r988, %r1004;
	@%p5 bra 	$L__BB5_33;
	add.s64 	%rd22, %rd9, 256;
	// begin inline asm
	ld.ca.u32 %r988, [%rd22];
	// end inline asm
$L__BB5_33:
	add.s32 	%r213, %r75, 96;
	setp.ge.u32 	%p6, %r213, %r72;
	mov.u32 	%r989, %r1004;
	@%p6 bra 	$L__BB5_35;
	add.s64 	%rd23, %rd9, 384;
	// begin inline asm
	ld.ca.u32 %r989, [%rd23];
	// end inline asm
$L__BB5_35:
	add.s32 	%r215, %r75, 128;
	setp.ge.u32 	%p7, %r215, %r72;
	mov.u32 	%r990, %r1004;
	@%p7 bra 	$L__BB5_37;
	add.s64 	%rd24, %rd9, 512;
	// begin inline asm
	ld.ca.u32 %r990, [%rd24];
	// end inline asm
$L__BB5_37:
	add.s32 	%r217, %r75, 160;
	setp.ge.u32 	%p8, %r217, %r72;
	mov.u32 	%r991, %r1004;
	@%p8 bra 	$L__BB5_39;
	add.s64 	%rd25, %rd9, 640;
	// begin inline asm
	ld.ca.u32 %r991, [%rd25];
	// end inline asm
$L__BB5_39:
	add.s32 	%r219, %r75, 192;
	setp.ge.u32 	%p9, %r219, %r72;
	mov.u32 	%r992, %r1004;
	@%p9 bra 	$L__BB5_41;
	add.s64 	%rd26, %rd9, 768;
	// begin inline asm
	ld.ca.u32 %r992, [%rd26];
	// end inline asm
$L__BB5_41:
	add.s32 	%r221, %r75, 224;
	setp.ge.u32 	%p10, %r221, %r72;
	mov.u32 	%r993, %r1004;
	@%p10 bra 	$L__BB5_43;
	add.s64 	%rd27, %rd9, 896;
	// begin inline asm
	ld.ca.u32 %r993, [%rd27];
	// end inline asm
$L__BB5_43:
	add.s32 	%r93, %r75, 256;
	setp.ge.u32 	%p11, %r93, %r72;
	mov.u32 	%r994, %r1004;
	@%p11 bra 	$L__BB5_45;
	add.s64 	%rd28, %rd9, 1024;
	// begin inline asm
	ld.ca.u32 %r994, [%rd28];
	// end inline asm
$L__BB5_45:
	add.s32 	%r96, %r75, 288;
	setp.ge.u32 	%p12, %r96, %r72;
	mov.u32 	%r995, %r1004;
	@%p12 bra 	$L__BB5_47;
	add.s64 	%rd29, %rd9, 1152;
	// begin inline asm
	ld.ca.u32 %r995, [%rd29];
	// end inline asm
$L__BB5_47:
	add.s32 	%r225, %r75, 320;
	setp.ge.u32 	%p13, %r225, %r72;
	mov.u32 	%r996, %r1004;
	@%p13 bra 	$L__BB5_49;
	add.s64 	%rd30, %rd9, 1280;
	// begin inline asm
	ld.ca.u32 %r996, [%rd30];
	// end inline asm
$L__BB5_49:
	add.s32 	%r227, %r75, 352;
	setp.ge.u32 	%p14, %r227, %r72;
	mov.u32 	%r997, %r1004;
	@%p14 bra 	$L__BB5_51;
	add.s64 	%rd31, %rd9, 1408;
	// begin inline asm
	ld.ca.u32 %r997, [%rd31];
	// end inline asm
$L__BB5_51:
	add.s32 	%r229, %r75, 384;
	setp.ge.u32 	%p15, %r229, %r72;
	mov.u32 	%r998, %r1004;
	@%p15 bra 	$L__BB5_53;
	add.s64 	%rd32, %rd9, 1536;
	// begin inline asm
	ld.ca.u32 %r998, [%rd32];
	// end inline asm
$L__BB5_53:
	add.s32 	%r231, %r75, 416;
	setp.ge.u32 	%p16, %r231, %r72;
	mov.u32 	%r999, %r1004;
	@%p16 bra 	$L__BB5_55;
	add.s64 	%rd33, %rd9, 1664;
	// begin inline asm
	ld.ca.u32 %r999, [%rd33];
	// end inline asm
$L__BB5_55:
	add.s32 	%r233, %r75, 448;
	setp.ge.u32 	%p17, %r233, %r72;
	mov.u32 	%r1000, %r1004;
	@%p17 bra 	$L__BB5_57;
	add.s64 	%rd34, %rd9, 1792;
	// begin inline asm
	ld.ca.u32 %r1000, [%rd34];
	// end inline asm
$L__BB5_57:
	add.s32 	%r235, %r75, 480;
	setp.ge.u32 	%p18, %r235, %r72;
	mov.u32 	%r1001, %r1004;
	@%p18 bra 	$L__BB5_59;
	add.s64 	%rd35, %rd9, 1920;
	// begin inline asm
	ld.ca.u32 %r1001, [%rd35];
	// end inline asm
$L__BB5_59:
	add.s32 	%r237, %r75, 512;
	setp.ge.u32 	%p19, %r237, %r72;
	mov.u32 	%r1002, %r1004;
	@%p19 bra 	$L__BB5_61;
	add.s64 	%rd36, %rd9, 2048;
	// begin inline asm
	ld.ca.u32 %r1002, [%rd36];
	// end inline asm
$L__BB5_61:
	add.s32 	%r239, %r75, 544;
	setp.ge.u32 	%p20, %r239, %r72;
	mov.u32 	%r1003, %r1004;
	@%p20 bra 	$L__BB5_63;
	add.s64 	%rd37, %rd9, 2176;
	// begin inline asm
	ld.ca.u32 %r1003, [%rd37];
	// end inline asm
$L__BB5_63:
	add.s32 	%r115, %r75, 576;
	setp.ge.u32 	%p21, %r115, %r72;
	@%p21 bra 	$L__BB5_65;
	add.s64 	%rd38, %rd9, 2304;
	// begin inline asm
	ld.ca.u32 %r1004, [%rd38];
	// end inline asm
$L__BB5_65:
	// begin inline asm
	mov.u32 %r242, %laneid;
	// end inline asm
	shr.u32 	%r119, %r74, 5;
	mad.lo.s32 	%r243, %r119, 608, %r242;
	shl.b32 	%r244, %r243, 2;
	mov.u32 	%r245, _ZZN3cub18CUB_300001_SM_10006detail4scan16DeviceScanKernelINS2_10policy_hubIiiimN4cuda3std3__44plusIvEEE10Policy1000EPiSC_NS0_13ScanTileStateIiLb1EEES9_NS0_8NullTypeEmiLb0ESF_EEvT0_T1_T2_iT3_T4_T5_E12temp_storage;
	add.s32 	%r120, %r245, %r244;
	st.shared.u32 	[%r120], %r986;
	st.shared.u32 	[%r120+128], %r987;
	st.shared.u32 	[%r120+256], %r988;
	st.shared.u32 	[%r120+384], %r989;
	st.shared.u32 	[%r120+512], %r990;
	st.shared.u32 	[%r120+640], %r991;
	st.shared.u32 	[%r120+768], %r992;
	st.shared.u32 	[%r120+896], %r993;
	st.shared.u32 	[%r120+1024], %r994;
	st.shared.u32 	[%r120+1152], %r995;
	st.shared.u32 	[%r120+1280], %r996;
	st.shared.u32 	[%r120+1408], %r997;
	st.shared.u32 	[%r120+1536], %r998;
	st.shared.u32 	[%r120+1664], %r999;
	st.shared.u32 	[%r120+1792], %r1000;
	st.shared.u32 	[%r120+1920], %r1001;
	st.shared.u32 	[%r120+2048], %r1002;
	st.shared.u32 	[%r120+2176], %r1003;
	st.shared.u32 	[%r120+2304], %r1004;
	bar.warp.sync 	-1;
	mad.lo.s32 	%r121, %r242, 72, %r120;
	ld.shared.u32 	%r122, [%r121];
	ld.shared.u32 	%r123, [%r121+4];
	ld.shared.u32 	%r124, [%r121+8];
	ld.shared.u32 	%r125, [%r121+12];
	ld.shared.u32 	%r126, [%r121+16];
	ld.shared.u32 	%r127, [%r121+20];
	ld.shared.u32 	%r128, [%r121+24];
	ld.shared.u32 	%r129, [%r121+28];
	ld.shared.u32 	%r130, [%r121+32];
	ld.shared.u32 	%r131, [%r121+36];
	ld.shared.u32 	%r132, [%r121+40];
	ld.shared.u32 	%r133, [%r121+44];
	ld.shared.u32 	%r134, [%r121+48];
	ld.shared.u32 	%r135, [%r121+52];
	ld.shared.u32 	%r136, [%r121+56];
	ld.shared.u32 	%r137, [%r121+60];
	ld.shared.u32 	%r138, [%r121+64];
	ld.shared.u32 	%r139, [%r121+68];
	ld.shared.u32 	%r140, [%r121+72];
	bar.sync 	0;
	setp.ne.s32 	%p22, %r1, 0;
	@%p22 bra 	$L__BB5_69;
	add.s32 	%r471, %r123, %r122;
	add.s32 	%r472, %r124, %r471;
	add.s32 	%r473, %r125, %r472;
	add.s32 	%r474, %r126, %r473;
	add.s32 	%r475, %r127, %r474;
	add.s32 	%r476, %r128, %r475;
	add.s32 	%r477, %r129, %r476;
	add.s32 	%r478, %r130, %r477;
	add.s32 	%r479, %r131, %r478;
	add.s32 	%r480, %r132, %r479;
	add.s32 	%r481, %r133, %r480;
	add.s32 	%r482, %r134, %r481;
	add.s32 	%r483, %r135, %r482;
	add.s32 	%r484, %r136, %r483;
	add.s32 	%r485, %r137, %r484;
	add.s32 	%r486, %r138, %r485;
	add.s32 	%r487, %r139, %r486;
	add.s32 	%r445, %r140, %r487;
	mov.b32 	%r443, 1;
	mov.b32 	%r468, 0;
	mov.b32 	%r470, -1;
	// begin inline asm
	{  .reg .s32 r0;  .reg .pred p;  shfl.sync.up.b32 r0|p, %r445, %r443, %r468, %r470;  @p add.s32 r0, r0, %r445;  mov.s32 %r441, r0;}
	// end inline asm
	mov.b32 	%r449, 2;
	// begin inline asm
	{  .reg .s32 r0;  .reg .pred p;  shfl.sync.up.b32 r0|p, %r441, %r449, %r468, %r470;  @p add.s32 r0, r0, %r441;  mov.s32 %r447, r0;}
	// end inline asm
	mov.b32 	%r455, 4;
	// begin inline asm
	{  .reg .s32 r0;  .reg .pred p;  shfl.sync.up.b32 r0|p, %r447, %r455, %r468, %r470;  @p add.s32 r0, r0, %r447;  mov.s32 %r453, r0;}
	// end inline asm
	mov.b32 	%r461, 8;
	// begin inline asm
	{  .reg .s32 r0;  .reg .pred p;  shfl.sync.up.b32 r0|p, %r453, %r461, %r468, %r470;  @p add.s32 r0, r0, %r453;  mov.s32 %r459, r0;}
	// end inline asm
	mov.b32 	%r467, 16;
	// begin inline asm
	{  .reg .s32 r0;  .reg .pred p;  shfl.sync.up.b32 r0|p, %r459, %r467, %r468, %r470;  @p add.s32 r0, r0, %r459;  mov.s32 %r465, r0;}
	// end inline asm
	setp.ne.s32 	%p65, %r242, 31;
	@%p65 bra 	$L__BB5_68;
	shl.b32 	%r488, %r119, 2;
	mov.u32 	%r489, _ZZN3cub18CUB_300001_SM_10006detail4scan16DeviceScanKernelINS2_10policy_hubIiiimN4cuda3std3__44plusIvEEE10Policy1000EPiSC_NS0_13ScanTileStateIiLb1EEES9_NS0_8NullTypeEmiLb0ESF_EEvT0_T1_T2_iT3_T4_T5_E12temp_storage;
	add.s32 	%r490, %r489, %r488;
	st.shared.u32 	[%r490+16], %r465;
$L__BB5_68:
	sub.s32 	%r491, %r465, %r445;
	bar.sync 	0;
	ld.shared.v4.u32 	{%r492, %r493, %r494, %r495}, [_ZZN3cub18CUB_300001_SM_10006detail4scan16DeviceScanKernelINS2_10policy_hubIiiimN4cuda3std3__44plusIvEEE10Policy1000EPiSC_NS0_13ScanTileStateIiLb1EEES9_NS0_8NullTypeEmiLb0ESF_EEvT0_T1_T2_iT3_T4_T5_E12temp_storage+16];
	add.s32 	%r496, %r493, %r492;
	setp.eq.s32 	%p66, %r119, 2;
	selp.b32 	%r497, %r496, %r492, %p66;
	add.s32 	%r498, %r496, %r494;
	setp.eq.s32 	%p67, %r119, 3;
	selp.b32 	%r499, %r498, %r497, %p67;
	add.s32 	%r500, %r498, %r495;
	setp.eq.s32 	%p68, %r119, 4;
	selp.b32 	%r501, %r500, %r499, %p68;
	ld.shared.v4.u32 	{%r502, %r503, %r504, %r505}, [_ZZN3cub18CUB_300001_SM_10006detail4scan16DeviceScanKernelINS2_10policy_hubIiiimN4cuda3std3__44plusIvEEE10Policy1000EPiSC_NS0_13ScanTileStateIiLb1EEES9_NS0_8NullTypeEmiLb0ESF_EEvT0_T1_T2_iT3_T4_T5_E12temp_storage+32];
	add.s32 	%r506, %r500, %r502;
	setp.eq.s32 	%p69, %r119, 5;
	selp.b32 	%r507, %r506, %r501, %p69;
	add.s32 	%r508, %r506, %r503;
	setp.eq.s32 	%p70, %r119, 6;
	selp.b32 	%r509, %r508, %r507, %p70;
	add.s32 	%r510, %r508, %r504;
	setp.eq.s32 	%p71, %r119, 7;
	selp.b32 	%r511, %r510, %r509, %p71;
	add.s32 	%r512, %r510, %r505;
	setp.eq.s32 	%p72, %r119, 8;
	selp.b32 	%r513, %r512, %r511, %p72;
	ld.shared.v4.u32 	{%r514, %r515, %r516, %r517}, [_ZZN3cub18CUB_300001_SM_10006detail4scan16DeviceScanKernelINS2_10policy_hubIiiimN4cuda3std3__44plusIvEEE10Policy1000EPiSC_NS0_13ScanTileStateIiLb1EEES9_NS0_8NullTypeEmiLb0ESF_EEvT0_T1_T2_iT3_T4_T5_E12temp_storage+48];
	add.s32 	%r518, %r512, %r514;
	setp.eq.s32 	%p73, %r119, 9;
	selp.b32 	%r519, %r518, %r513, %p73;
	add.s32 	%r520, %r518, %r515;
	setp.eq.s32 	%p74, %r119, 10;
	selp.b32 	%r521, %r520, %r519, %p74;
	add.s32 	%r522, %r520, %r516;
	setp.eq.s32 	%p75, %r119, 11;
	selp.b32 	%r523, %r522, %r521, %p75;
	add.s32 	%r524, %r522, %r517;
	setp.eq.s32 	%p76, %r119, 12;
	selp.b32 	%r525, %r524, %r523, %p76;
	setp.lt.u32 	%p77, %r74, 32;
	setp.eq.s32 	%p78, %r242, 0;
	selp.b32 	%r526, 0, %r491, %p78;
	add.s32 	%r527, %r525, %r526;
	selp.b32 	%r528, %r491, %r527, %p77;
	setp.eq.s32 	%p79, %r74, 0;
	selp.b32 	%r1016, 0, %r528, %p79;
	bra.uni 	$L__BB5_88;
$L__BB5_69:
	add.s32 	%r276, %r123, %r122;
	add.s32 	%r277, %r124, %r276;
	add.s32 	%r278, %r125, %r277;
	add.s32 	%r279, %r126, %r278;
	add.s32 	%r280, %r127, %r279;
	add.s32 	%r281, %r128, %r280;
	add.s32 	%r282, %r129, %r281;
	add.s32 	%r283, %r130, %r282;
	add.s32 	%r284, %r131, %r283;
	add.s32 	%r285, %r132, %r284;
	add.s32 	%r286, %r133, %r285;
	add.s32 	%r287, %r134, %r286;
	add.s32 	%r288, %r135, %r287;
	add.s32 	%r289, %r136, %r288;
	add.s32 	%r290, %r137, %r289;
	add.s32 	%r291, %r138, %r290;
	add.s32 	%r292, %r139, %r291;
	add.s32 	%r250, %r140, %r292;
	mov.b32 	%r248, 1;
	mov.b32 	%r273, 0;
	mov.b32 	%r275, -1;
	// begin inline asm
	{  .reg .s32 r0;  .reg .pred p;  shfl.sync.up.b32 r0|p, %r250, %r248, %r273, %r275;  @p add.s32 r0, r0, %r250;  mov.s32 %r246, r0;}
	// end inline asm
	mov.b32 	%r254, 2;
	// begin inline asm
	{  .reg .s32 r0;  .reg .pred p;  shfl.sync.up.b32 r0|p, %r246, %r254, %r273, %r275;  @p add.s32 r0, r0, %r246;  mov.s32 %r252, r0;}
	// end inline asm
	mov.b32 	%r260, 4;
	// begin inline asm
	{  .reg .s32 r0;  .reg .pred p;  shfl.sync.up.b32 r0|p, %r252, %r260, %r273, %r275;  @p add.s32 r0, r0, %r252;  mov.s32 %r258, r0;}
	// end inline asm
	mov.b32 	%r266, 8;
	// begin inline asm
	{  .reg .s32 r0;  .reg .pred p;  shfl.sync.up.b32 r0|p, %r258, %r266, %r273, %r275;  @p add.s32 r0, r0, %r258;  mov.s32 %r264, r0;}
	// end inline asm
	mov.b32 	%r272, 16;
	// begin inline asm
	{  .reg .s32 r0;  .reg .pred p;  shfl.sync.up.b32 r0|p, %r264, %r272, %r273, %r275;  @p add.s32 r0, r0, %r264;  mov.s32 %r270, r0;}
	// end inline asm
	setp.ne.s32 	%p23, %r242, 31;
	@%p23 bra 	$L__BB5_71;
	shl.b32 	%r293, %r119, 2;
	mov.u32 	%r294, _ZZN3cub18CUB_300001_SM_10006detail4scan16DeviceScanKernelINS2_10policy_hubIiiimN4cuda3std3__44plusIvEEE10Policy1000EPiSC_NS0_13ScanTileStateIiLb1EEES9_NS0_8NullTypeEmiLb0ESF_EEvT0_T1_T2_iT3_T4_T5_E12temp_storage;
	add.s32 	%r295, %r294, %r293;
	st.shared.u32 	[%r295+16], %r270;
$L__BB5_71:
	sub.s32 	%r296, %r270, %r250;
	bar.sync 	0;
	ld.shared.v4.u32 	{%r297, %r298, %r299, %r300}, [_ZZN3cub18CUB_300001_SM_10006detail4scan16DeviceScanKernelINS2_10policy_hubIiiimN4cuda3std3__44plusIvEEE10Policy1000EPiSC_NS0_13ScanTileStateIiLb1EEES9_NS0_8NullTypeEmiLb0ESF_EEvT0_T1_T2_iT3_T4_T5_E12temp_storage+16];
	add.s32 	%r301, %r298, %r297;
	setp.eq.s32 	%p24, %r119, 2;
	selp.b32 	%r302, %r301, %r297, %p24;
	add.s32 	%r303, %r301, %r299;
	setp.eq.s32 	%p25, %r119, 3;
	selp.b32 	%r304, %r303, %r302, %p25;
	add.s32 	%r305, %r303, %r300;
	setp.eq.s32 	%p26, %r119, 4;
	selp.b32 	%r306, %r305, %r304, %p26;
	ld.shared.v4.u32 	{%r307, %r308, %r309, %r310}, [_ZZN3cub18CUB_300001_SM_10006detail4scan16DeviceScanKernelINS2_10policy_hubIiiimN4cuda3std3__44plusIvEEE10Policy1000EPiSC_NS0_13ScanTileStateIiLb1EEES9_NS0_8NullTypeEmiLb0ESF_EEvT0_T1_T2_iT3_T4_T5_E12temp_storage+32];
	add.s32 	%r311, %r305, %r307;
	setp.eq.s32 	%p27, %r119, 5;
	selp.b32 	%r312, %r311, %r306, %p27;
	add.s32 	%r313, %r311, %r308;
	setp.eq.s32 	%p28, %r119, 6;
	selp.b32 	%r314, %r313, %r312, %p28;
	add.s32 	%r315, %r313, %r309;
	setp.eq.s32 	%p29, %r119, 7;
	selp.b32 	%r316, %r315, %r314, %p29;
	add.s32 	%r317, %r315, %r310;
	setp.eq.s32 	%p30, %r119, 8;
	selp.b32 	%r318, %r317, %r316, %p30;
	ld.shared.v4.u32 	{%r319, %r320, %r321, %r322}, [_ZZN3cub18CUB_300001_SM_10006detail4scan16DeviceScanKernelINS2_10policy_hubIiiimN4cuda3std3__44plusIvEEE10Policy1000EPiSC_NS0_13ScanTileStateIiLb1EEES9_NS0_8NullTypeEmiLb0ESF_EEvT0_T1_T2_iT3_T4_T5_E12temp_storage+48];
	add.s32 	%r323, %r317, %r319;
	setp.eq.s32 	%p31, %r119, 9;
	selp.b32 	%r324, %r323, %r318, %p31;
	add.s32 	%r325, %r323, %r320;
	setp.eq.s32 	%p32, %r119, 10;
	selp.b32 	%r326, %r325, %r324, %p32;
	add.s32 	%r327, %r325, %r321;
	setp.eq.s32 	%p33, %r119, 11;
	selp.b32 	%r328, %r327, %r326, %p33;
	add.s32 	%r329, %r327, %r322;
	setp.eq.s32 	%p34, %r119, 12;
	selp.b32 	%r330, %r329, %r328, %p34;
	ld.shared.u32 	%r331, [_ZZN3cub18CUB_300001_SM_10006detail4scan16DeviceScanKernelINS2_10policy_hubIiiimN4cuda3std3__44plusIvEEE10Policy1000EPiSC_NS0_13ScanTileStateIiLb1EEES9_NS0_8NullTypeEmiLb0ESF_EEvT0_T1_T2_iT3_T4_T5_E12temp_storage+64];
	add.s32 	%r146, %r329, %r331;
	setp.gt.u32 	%p35, %r74, 31;
	setp.lt.u32 	%p36, %r74, 32;
	setp.eq.s32 	%p37, %r242, 0;
	selp.b32 	%r332, 0, %r296, %p37;
	add.s32 	%r1015, %r330, %r332;
	selp.b32 	%r148, %r296, %r1015, %p36;
	@%p35 bra 	$L__BB5_87;
	setp.ne.s32 	%p38, %r74, 0;
	mul.wide.s32 	%rd39, %r1, 8;
	add.s64 	%rd10, %rd1, %rd39;
	@%p38 bra 	$L__BB5_74;
	st.shared.u32 	[_ZZN3cub18CUB_300001_SM_10006detail4scan16DeviceScanKernelINS2_10policy_hubIiiimN4cuda3std3__44plusIvEEE10Policy1000EPiSC_NS0_13ScanTileStateIiLb1EEES9_NS0_8NullTypeEmiLb0ESF_EEvT0_T1_T2_iT3_T4_T5_E12temp_storage+12], %r146;
	add.s64 	%rd40, %rd10, 256;
	mov.b32 	%r333, 100;
	// begin inline asm
	st.relaxed.gpu.v2.u32 [%rd40], {%r333, %r146};
	// end inline asm
$L__BB5_74:
	not.b32 	%r339, %r74;
	add.s32 	%r1011, %r1, %r339;
	mov.b32 	%r335, 550;
	// begin inline asm
	nanosleep.u32 %r335;
	// end inline asm
	mul.wide.s32 	%rd42, %r1011, 8;
	add.s64 	%rd43, %rd1, %rd42;
	add.s64 	%rd41, %rd43, 256;
	// begin inline asm
	ld.relaxed.gpu.v2.u32 {%r1012, %r1006}, [%rd41];
	// end inline asm
	mov.b32 	%r1007, 478;
$L__BB5_75:
	setp.eq.s32 	%p39, %r1012, 99;
	mov.b32 	%r340, -1;
	vote.sync.any.pred 	%p40, %p39, %r340;
	not.pred 	%p41, %p40;
	@%p41 bra 	$L__BB5_77;
	// begin inline asm
	nanosleep.u32 %r1007;
	// end inline asm
	shr.u32 	%r1007, %r1007, 1;
	// begin inline asm
	ld.relaxed.gpu.v2.u32 {%r1012, %r1006}, [%rd41];
	// end inline asm
	bra.uni 	$L__BB5_75;
$L__BB5_77:
	setp.eq.s32 	%p42, %r1012, 101;
	mov.b32 	%r367, -1;
	vote.sync.ballot.b32 	%r369, %p42, %r367;
	// begin inline asm
	mov.u32 %r342, %lanemask_ge;
	// end inline asm
	and.b32  	%r370, %r369, %r342;
	or.b32  	%r371, %r370, -2147483648;
	add.s32 	%r372, %r371, -1;
	not.b32 	%r373, %r371;
	and.b32  	%r374, %r373, %r372;
	popc.b32 	%r346, %r374;
	mov.b32 	%r345, 1;
	// begin inline asm
	shfl.sync.down.b32 %r343, %r1006, %r345, %r346, %r367;
	// end inline asm
	setp.lt.s32 	%p44, %r242, %r346;
	selp.b32 	%r375, %r343, 0, %p44;
	add.s32 	%r349, %r375, %r1006;
	mov.b32 	%r350, 2;
	// begin inline asm
	shfl.sync.down.b32 %r348, %r349, %r350, %r346, %r367;
	// end inline asm
	add.s32 	%r376, %r242, 2;
	setp.gt.s32 	%p45, %r376, %r346;
	selp.b32 	%r377, 0, %r348, %p45;
	add.s32 	%r354, %r349, %r377;
	mov.b32 	%r355, 4;
	// begin inline asm
	shfl.sync.down.b32 %r353, %r354, %r355, %r346, %r367;
	// end inline asm
	add.s32 	%r378, %r242, 4;
	setp.gt.s32 	%p46, %r378, %r346;
	selp.b32 	%r379, 0, %r353, %p46;
	add.s32 	%r359, %r354, %r379;
	mov.b32 	%r360, 8;
	// begin inline asm
	shfl.sync.down.b32 %r358, %r359, %r360, %r346, %r367;
	// end inline asm
	add.s32 	%r380, %r242, 8;
	setp.gt.s32 	%p47, %r380, %r346;
	selp.b32 	%r381, 0, %r358, %p47;
	add.s32 	%r364, %r359, %r381;
	mov.b32 	%r365, 16;
	// begin inline asm
	shfl.sync.down.b32 %r363, %r364, %r365, %r346, %r367;
	// end inline asm
	add.s32 	%r382, %r242, 16;
	setp.gt.s32 	%p48, %r382, %r346;
	selp.b32 	%r383, 0, %r363, %p48;
	add.s32 	%r1008, %r364, %r383;
	add.s64 	%rd11, %rd1, 256;
	mov.b32 	%r1009, 478;
$L__BB5_78:
	setp.ne.s32 	%p49, %r1012, 101;
	mov.b32 	%r384, -1;
	vote.sync.all.pred 	%p50, %p49, %r384;
	not.pred 	%p51, %p50;
	@%p51 bra 	$L__BB5_83;
	shr.u32 	%r1009, %r1009, 1;
	mul.wide.s32 	%rd46, %r1011, 8;
	add.s64 	%rd47, %rd11, %rd46;
	add.s64 	%rd45, %rd47, -256;
	// begin inline asm
	ld.relaxed.gpu.v2.u32 {%r1012, %r1013}, [%rd45];
	// end inline asm
	mov.u32 	%r1014, %r1009;
$L__BB5_80:
	setp.eq.s32 	%p55, %r1012, 99;
	mov.b32 	%r392, -1;
	vote.sync.any.pred 	%p56, %p55, %r392;
	not.pred 	%p57, %p56;
	@%p57 bra 	$L__BB5_82;
	// begin inline asm
	nanosleep.u32 %r1014;
	// end inline asm
	shr.u32 	%r1014, %r1014, 1;
	// begin inline asm
	ld.relaxed.gpu.v2.u32 {%r1012, %r1013}, [%rd45];
	// end inline asm
	bra.uni 	$L__BB5_80;
$L__BB5_82:
	setp.eq.s32 	%p58, %r1012, 101;
	mov.b32 	%r418, -1;
	vote.sync.ballot.b32 	%r419, %p58, %r418;
	and.b32  	%r420, %r419, %r342;
	or.b32  	%r421, %r420, -2147483648;
	add.s32 	%r422, %r421, -1;
	not.b32 	%r423, %r421;
	and.b32  	%r424, %r423, %r422;
	popc.b32 	%r397, %r424;
	mov.b32 	%r396, 1;
	// begin inline asm
	shfl.sync.down.b32 %r394, %r1013, %r396, %r397, %r418;
	// end inline asm
	setp.lt.s32 	%p60, %r242, %r397;
	selp.b32 	%r425, %r394, 0, %p60;
	add.s32 	%r400, %r425, %r1013;
	mov.b32 	%r401, 2;
	// begin inline asm
	shfl.sync.down.b32 %r399, %r400, %r401, %r397, %r418;
	// end inline asm
	add.s32 	%r426, %r242, 2;
	setp.gt.s32 	%p61, %r426, %r397;
	selp.b32 	%r427, 0, %r399, %p61;
	add.s32 	%r405, %r400, %r427;
	mov.b32 	%r406, 4;
	// begin inline asm
	shfl.sync.down.b32 %r404, %r405, %r406, %r397, %r418;
	// end inline asm
	add.s32 	%r428, %r242, 4;
	setp.gt.s32 	%p62, %r428, %r397;
	selp.b32 	%r429, 0, %r404, %p62;
	add.s32 	%r410, %r405, %r429;
	mov.b32 	%r411, 8;
	// begin inline asm
	shfl.sync.down.b32 %r409, %r410, %r411, %r397, %r418;
	// end inline asm
	add.s32 	%r430, %r242, 8;
	setp.gt.s32 	%p63, %r430, %r397;
	selp.b32 	%r431, 0, %r409, %p63;
	add.s32 	%r415, %r410, %r431;
	mov.b32 	%r416, 16;
	// begin inline asm
	shfl.sync.down.b32 %r414, %r415, %r416, %r397, %r418;
	// end inline asm
	add.s32 	%r432, %r242, 16;
	setp.gt.s32 	%p64, %r432, %r397;
	selp.b32 	%r433, 0, %r414, %p64;
	add.s32 	%r434, %r433, %r1008;
	add.s32 	%r1008, %r434, %r415;
	add.s32 	%r1011, %r1011, -32;
	bra.uni 	$L__BB5_78;
$L__BB5_83:
	@%p38 bra 	$L__BB5_85;
	add.s32 	%r387, %r1008, %r146;
	add.s64 	%rd44, %rd10, 256;
	mov.b32 	%r386, 101;
	// begin inline asm
	st.relaxed.gpu.v2.u32 [%rd44], {%r386, %r387};
	// end inline asm
	st.shared.u32 	[_ZZN3cub18CUB_300001_SM_10006detail4scan16DeviceScanKernelINS2_10policy_hubIiiimN4cuda3std3__44plusIvEEE10Policy1000EPiSC_NS0_13ScanTileStateIiLb1EEES9_NS0_8NullTypeEmiLb0ESF_EEvT0_T1_T2_iT3_T4_T5_E12temp_storage+4], %r1008;
	st.shared.u32 	[_ZZN3cub18CUB_300001_SM_10006detail4scan16DeviceScanKernelINS2_10policy_hubIiiimN4cuda3std3__44plusIvEEE10Policy1000EPiSC_NS0_13ScanTileStateIiLb1EEES9_NS0_8NullTypeEmiLb0ESF_EEvT0_T1_T2_iT3_T4_T5_E12temp_storage+8], %r387;
$L__BB5_85:
	setp.ne.s32 	%p53, %r242, 0;
	mov.u32 	%r1015, %r148;
	@%p53 bra 	$L__BB5_87;
	st.shared.u32 	[_ZZN3cub18CUB_300001_SM_10006detail4scan16DeviceScanKernelINS2_10policy_hubIiiimN4cuda3std3__44plusIvEEE10Policy1000EPiSC_NS0_13ScanTileStateIiLb1EEES9_NS0_8NullTypeEmiLb0ESF_EEvT0_T1_T2_iT3_T4_T5_E12temp_storage+84], %r1008;
	mov.u32 	%r1015, %r1008;
$L__BB5_87:
	bar.sync 	0;
	setp.eq.s32 	%p54, %r74, 0;
	ld.shared.u32 	%r388, [_ZZN3cub18CUB_300001_SM_10006detail4scan16DeviceScanKernelINS2_10policy_hubIiiimN4cuda3std3__44plusIvEEE10Policy1000EPiSC_NS0_13ScanTileStateIiLb1EEES9_NS0_8NullTypeEmiLb0ESF_EEvT0_T1_T2_iT3_T4_T5_E12temp_storage+84];
	selp.b32 	%r389, 0, %r388, %p54;
	add.s32 	%r1016, %r389, %r1015;
$L__BB5_88:
	add.s32 	%r529, %r1016, %r122;
	add.s32 	%r530, %r123, %r529;
	add.s32 	%r531, %r124, %r530;
	add.s32 	%r532, %r125, %r531;
	add.s32 	%r533, %r126, %r532;
	add.s32 	%r534, %r127, %r533;
	add.s32 	%r535, %r128, %r534;
	add.s32 	%r536, %r129, %r535;
	add.s32 	%r537, %r130, %r536;
	add.s32 	%r538, %r131, %r537;
	add.s32 	%r539, %r132, %r538;
	add.s32 	%r540, %r133, %r539;
	add.s32 	%r541, %r134, %r540;
	add.s32 	%r542, %r135, %r541;
	add.s32 	%r543, %r136, %r542;
	add.s32 	%r544, %r137, %r543;
	add.s32 	%r545, %r138, %r544;
	add.s32 	%r546, %r139, %r545;
	add.s32 	%r547, %r140, %r546;
	bar.sync 	0;
	st.shared.u32 	[%r121], %r529;
	st.shared.u32 	[%r121+4], %r530;
	st.shared.u32 	[%r121+8], %r531;
	st.shared.u32 	[%r121+12], %r532;
	st.shared.u32 	[%r121+16], %r533;
	st.shared.u32 	[%r121+20], %r534;
	st.shared.u32 	[%r121+24], %r535;
	st.shared.u32 	[%r121+28], %r536;
	st.shared.u32 	[%r121+32], %r537;
	st.shared.u32 	[%r121+36], %r538;
	st.shared.u32 	[%r121+40], %r539;
	st.shared.u32 	[%r121+44], %r540;
	st.shared.u32 	[%r121+48], %r541;
	st.shared.u32 	[%r121+52], %r542;
	st.shared.u32 	[%r121+56], %r543;
	st.shared.u32 	[%r121+60], %r544;
	st.shared.u32 	[%r121+64], %r545;
	st.shared.u32 	[%r121+68], %r546;
	st.shared.u32 	[%r121+72], %r547;
	bar.warp.sync 	-1;
	ld.shared.u32 	%r182, [%r120];
	ld.shared.u32 	%r183, [%r120+128];
	ld.shared.u32 	%r184, [%r120+256];
	ld.shared.u32 	%r185, [%r120+384];
	ld.shared.u32 	%r186, [%r120+512];
	ld.shared.u32 	%r187, [%r120+640];
	ld.shared.u32 	%r188, [%r120+768];
	ld.shared.u32 	%r189, [%r120+896];
	ld.shared.u32 	%r190, [%r120+1024];
	ld.shared.u32 	%r191, [%r120+1152];
	ld.shared.u32 	%r192, [%r120+1280];
	ld.shared.u32 	%r193, [%r120+1408];
	ld.shared.u32 	%r194, [%r120+1536];
	ld.shared.u32 	%r195, [%r120+1664];
	ld.shared.u32 	%r196, [%r120+1792];
	ld.shared.u32 	%r197, [%r120+1920];
	ld.shared.u32 	%r198, [%r120+2048];
	ld.shared.u32 	%r199, [%r120+2176];
	ld.shared.u32 	%r200, [%r120+2304];
	setp.ne.s32 	%p80, %r74, 0;
	@%p80 bra 	$L__BB5_90;
	st.volatile.shared.u32 	[_ZZN3cub18CUB_300001_SM_10006detail4scan16DeviceScanKernelINS2_10policy_hubIiiimN4cuda3std3__44plusIvEEE10Policy1000EPiSC_NS0_13ScanTileStateIiLb1EEES9_NS0_8NullTypeEmiLb0ESF_EEvT0_T1_T2_iT3_T4_T5_E12temp_storage+31616], %r72;
$L__BB5_90:
	ld.param.u64 	%rd92, [_ZN3cub18CUB_300001_SM_10006detail4scan16DeviceScanKernelINS2_10policy_hubIiiimN4cuda3std3__44plusIvEEE10Policy1000EPiSC_NS0_13ScanTileStateIiLb1EEES9_NS0_8NullTypeEmiLb0ESF_EEvT0_T1_T2_iT3_T4_T5__param_1];
	bar.sync 	0;
	ld.volatile.shared.u32 	%r201, [_ZZN3cub18CUB_300001_SM_10006detail4scan16DeviceScanKernelINS2_10policy_hubIiiimN4cuda3std3__44plusIvEEE10Policy1000EPiSC_NS0_13ScanTileStateIiLb1EEES9_NS0_8NullTypeEmiLb0ESF_EEvT0_T1_T2_iT3_T4_T5_E12temp_storage+31616];
	setp.ge.s32 	%p81, %r75, %r201;
	cvt.u64.u32 	%rd52, %r75;
	add.s64 	%rd53, %rd2, %rd52;
	cvta.to.global.u64 	%rd54, %rd92;
	shl.b64 	%rd55, %rd53, 2;
	add.s64 	%rd13, %rd54, %rd55;
	@%p81 bra 	$L__BB5_92;
	st.global.u32 	[%rd13], %r182;
$L__BB5_92:
	setp.ge.s32 	%p82, %r78, %r201;
	@%p82 bra 	$L__BB5_94;
	st.global.u32 	[%rd13+128], %r183;
$L__BB5_94:
	mov.u32 	%r548, %tid.x;
	and.b32  	%r549, %r548, 992;
	mul.lo.s32 	%r550, %r549, 19;
	and.b32  	%r551, %r548, 31;
	or.b32  	%r552, %r550, %r551;
	add.s32 	%r553, %r552, 64;
	setp.ge.s32 	%p83, %r553, %r201;
	@%p83 bra 	$L__BB5_96;
	st.global.u32 	[%rd13+256], %r184;
$L__BB5_96:
	add.s32 	%r559, %r552, 96;
	setp.ge.s32 	%p84, %r559, %r201;
	@%p84 bra 	$L__BB5_98;
	st.global.u32 	[%rd13+384], %r185;
$L__BB5_98:
	add.s32 	%r565, %r552, 128;
	setp.ge.s32 	%p85, %r565, %r201;
	@%p85 bra 	$L__BB5_100;
	st.global.u32 	[%rd13+512], %r186;
$L__BB5_100:
	add.s32 	%r571, %r552, 160;
	setp.ge.s32 	%p86, %r571, %r201;
	@%p86 bra 	$L__BB5_102;
	st.global.u32 	[%rd13+640], %r187;
$L__BB5_102:
	add.s32 	%r577, %r552, 192;
	setp.ge.s32 	%p87, %r577, %r201;
	@%p87 bra 	$L__BB5_104;
	st.global.u32 	[%rd13+768], %r188;
$L__BB5_104:
	add.s32 	%r583, %r552, 224;
	setp.ge.s32 	%p88, %r583, %r201;
	@%p88 bra 	$L__BB5_106;
	st.global.u32 	[%rd13+896], %r189;
$L__BB5_106:
	setp.ge.s32 	%p89, %r93, %r201;
	@%p89 bra 	$L__BB5_108;
	st.global.u32 	[%rd13+1024], %r190;
$L__BB5_108:
	setp.ge.s32 	%p90, %r96, %r201;
	@%p90 bra 	$L__BB5_110;
	st.global.u32 	[%rd13+1152], %r191;
$L__BB5_110:
	add.s32 	%r589, %r552, 320;
	setp.ge.s32 	%p91, %r589, %r201;
	@%p91 bra 	$L__BB5_112;
	st.global.u32 	[%rd13+1280], %r192;
$L__BB5_112:
	add.s32 	%r595, %r552, 352;
	setp.ge.s32 	%p92, %r595, %r201;
	@%p92 bra 	$L__BB5_114;
	st.global.u32 	[%rd13+1408], %r193;
$L__BB5_114:
	add.s32 	%r601, %r552, 384;
	setp.ge.s32 	%p93, %r601, %r201;
	@%p93 bra 	$L__BB5_116;
	st.global.u32 	[%rd13+1536], %r194;
$L__BB5_116:
	add.s32 	%r607, %r552, 416;
	setp.ge.s32 	%p94, %r607, %r201;
	@%p94 bra 	$L__BB5_118;
	st.global.u32 	[%rd13+1664], %r195;
$L__BB5_118:
	add.s32 	%r613, %r552, 448;
	setp.ge.s32 	%p95, %r613, %r201;
	@%p95 bra 	$L__BB5_120;
	st.global.u32 	[%rd13+1792], %r196;
$L__BB5_120:
	add.s32 	%r619, %r552, 480;
	setp.ge.s32 	%p96, %r619, %r201;
	@%p96 bra 	$L__BB5_122;
	st.global.u32 	[%rd13+1920], %r197;
$L__BB5_122:
	add.s32 	%r625, %r552, 512;
	setp.ge.s32 	%p97, %r625, %r201;
	@%p97 bra 	$L__BB5_124;
	st.global.u32 	[%rd13+2048], %r198;
$L__BB5_124:
	add.s32 	%r631, %r552, 544;
	setp.ge.s32 	%p98, %r631, %r201;
	@%p98 bra 	$L__BB5_126;
	st.global.u32 	[%rd13+2176], %r199;
$L__BB5_126:
	setp.ge.s32 	%p99, %r115, %r201;
	@%p99 bra 	$L__BB5_128;
	st.global.u32 	[%rd13+2304], %r200;
$L__BB5_128:
	ret;

}


// ===== COMPILED SASS (sm_100) =====

	.target	sm_100

	.elftype	@"ET_EXEC"


//--------------------- .note.nv.tkinfo           --------------------------
	.section	.note.nv.tkinfo,"",@"SHT_NOTE"
	.sectionflags	@"SHF_NOTE_NV_TKINFO"
	.tkinfo
        /*0018*/ 	.word	0x00000002
        /*0030*/ 	.string	""
        /*0030*/ 	.string	"ptxas"
        /*0030*/ 	.string	"Cuda compilation tools, release 13.0, V13.0.88"
        /*0030*/ 	.string	"Build cuda_13.0.r13.0/compiler.36424714_0"
        /*0030*/ 	.string	"-arch sm_100 -m 64 "



//--------------------- .note.nv.cuinfo           --------------------------
	.section	.note.nv.cuinfo,"",@"SHT_NOTE"
	.sectionflags	@"SHF_NOTE_NV_CUINFO"
        /*0018*/ 	.short	0x0002
        /*001a*/ 	.short	0x0064
        /*001c*/ 	.short	0x0082
	.zero		2


//--------------------- .nv.info                  --------------------------
	.section	.nv.info,"",@"SHT_CUDA_INFO"
	.align	4


	//----- nvinfo : EIATTR_REGCOUNT
	.align		4
        /*0000*/ 	.byte	0x04, 0x2f
        /*0002*/ 	.short	(.L_46 - .L_45)
	.align		4
.L_45:
        /*0004*/ 	.word	index@(_Z4histPKiPij)
        /*0008*/ 	.word	0x0000000e


	//----- nvinfo : EIATTR_FRAME_SIZE
	.align		4
.L_46:
        /*000c*/ 	.byte	0x04, 0x11
        /*000e*/ 	.short	(.L_48 - .L_47)
	.align		4
.L_47:
        /*0010*/ 	.word	index@(_Z4histPKiPij)
        /*0014*/ 	.word	0x00000000


	//----- nvinfo : EIATTR_REGCOUNT
	.align		4
.L_48:
        /*0018*/ 	.byte	0x04, 0x2f
        /*001a*/ 	.short	(.L_50 - .L_49)
	.align		4
.L_49:
        /*001c*/ 	.word	index@(_Z4sortPKiPiS1_j)
        /*0020*/ 	.word	0x00000012


	//----- nvinfo : EIATTR_FRAME_SIZE
	.align		4
.L_50:
        /*0024*/ 	.byte	0x04, 0x11
        /*0026*/ 	.short	(.L_52 - .L_51)
	.align		4
.L_51:
        /*0028*/ 	.word	index@(_Z4sortPKiPiS1_j)
        /*002c*/ 	.word	0x00000000


	//----- nvinfo : EIATTR_REGCOUNT
	.align		4
.L_52:
        /*0030*/ 	.byte	0x04, 0x2f
        /*0032*/ 	.short	(.L_54 - .L_53)
	.align		4
.L_53:
        /*0034*/ 	.word	index@(_ZN3cub18CUB_300001_SM_10006detail11EmptyKernelIvEEvv)
        /*0038*/ 	.word	0x00000004


	//----- nvinfo : EIATTR_FRAME_SIZE
	.align		4
.L_54:
        /*003c*/ 	.byte	0x04, 0x11
        /*003e*/ 	.short	(.L_56 - .L_55)
	.align		4
.L_55:
        /*0040*/ 	.word	index@(_ZN3cub18CUB_300001_SM_10006detail11EmptyKernelIvEEvv)
        /*0044*/ 	.word	0x00000000


	//----- nvinfo : EIATTR_REGCOUNT
	.align		4
.L_56:
        /*0048*/ 	.byte	0x04, 0x2f
        /*004a*/ 	.short	(.L_58 - .L_57)
	.align		4
.L_57:
        /*004c*/ 	.word	index@(_ZN3cub18CUB_300001_SM_10006detail4scan20DeviceScanInitKernelINS0_13ScanTileStateIiLb1EEEEEvT_i)
        /*0050*/ 	.word	0x00000008


	//----- nvinfo : EIATTR_FRAME_SIZE
	.align		4
.L_58:
        /*0054*/ 	.byte	0x04, 0x11
        /*0056*/ 	.short	(.L_60 - .L_59)
	.align		4
.L_59:
        /*0058*/ 	.word	index@(_ZN3cub18CUB_300001_SM_10006detail4scan20DeviceScanInitKernelINS0_13ScanTileStateIiLb1EEEEEvT_i)
        /*005c*/ 	.word	0x00000000


	//----- nvinfo : EIATTR_REGCOUNT
	.align		4
.L_60:
        /*0060*/ 	.byte	0x04, 0x2f
        /*0062*/ 	.short	(.L_62 - .L_61)
	.align		4
.L_61:
        /*0064*/ 	.word	index@(_ZN3cub18CUB_300001_SM_10006detail4scan16DeviceScanKernelINS2_10policy_hubIiiijN4cuda3std3__44plusIvEEE10Policy1000EPiSC_NS0_13ScanTileStateIiLb1EEES9_NS0_8NullTypeEjiLb0ESF_EEvT0_T1_T2_iT3_T4_T5_)
        /*0068*/ 	.word	0x00000038


	//----- nvinfo : EIATTR_FRAME_SIZE
	.align		4
.L_62:
        /*006c*/ 	.byte	0x04, 0x11
        /*006e*/ 	.short	(.L_64 - .L_63)
	.align		4
.L_63:
        /*0070*/ 	.word	index@(_ZN3cub18CUB_300001_SM_10006detail4scan16DeviceScanKernelINS2_10policy_hubIiiijN4cuda3std3__44plusIvEEE10Policy1000EPiSC_NS0_13ScanTileStateIiLb1EEES9_NS0_8NullTypeEjiLb0ESF_EEvT0_T1_T2_iT3_T4_T5_)
        /*0074*/ 	.word	0x00000000


	//----- nvinfo : EIATTR_REGCOUNT
	.align		4
.L_64:
        /*0078*/ 	.byte	0x04, 0x2f
        /*007a*/ 	.short	(.L_66 - .L_65)
	.align		4
.L_65:
        /*007c*/ 	.word	index@(_ZN3cub18CUB_300001_SM_10006detail4scan16DeviceScanKernelINS2_10policy_hubIiiimN4cuda3std3__44plusIvEEE10Policy1000EPiSC_NS0_13ScanTileStateIiLb1EEES9_NS0_8NullTypeEmiLb0ESF_EEvT0_T1_T2_iT3_T4_T5_)
        /*0080*/ 	.word	0x00000030


	//----- nvinfo : EIATTR_FRAME_SIZE
	.align		4
.L_66:
        /*0084*/ 	.byte	0x04, 0x11
        /*0086*/ 	.short	(.L_68 - .L_67)
	.align		4
.L_67:
        /*0088*/ 	.word	index@(_ZN3cub18CUB_300001_SM_10006detail4scan16DeviceScanKernelINS2_10policy_hubIiiimN4cuda3std3__44plusIvEEE10Policy1000EPiSC_NS0_13ScanTileStateIiLb1EEES9_NS0_8NullTypeEmiLb0ESF_EEvT0_T1_T2_iT3_T4_T5_)
        /*008c*/ 	.word	0x00000000


	//----- nvinfo : EIATTR_MIN_STACK_SIZE
	.align		4
.L_68:
        /*0090*/ 	.byte	0x04, 0x12
        /*0092*/ 	.short	(.L_70 - .L_69)
	.align		4
.L_69:
        /*0094*/ 	.word	index@(_Z4sortPKiPiS1_j)
        /*0098*/ 	.word	0x00000000


	//----- nvinfo : EIATTR_MIN_STACK_SIZE
	.align		4
.L_70:
        /*009c*/ 	.byte	0x04, 0x12
        /*009e*/ 	.short	(.L_72 - .L_71)
	.align		4
.L_71:
        /*00a0*/ 	.word	index@(_Z4histPKiPij)
        /*00a4*/ 	.word	0x00000000


	//----- nvinfo : EIATTR_MIN_STACK_SIZE
	.align		4
.L_72:
        /*00a8*/ 	.byte	0x04, 0x12
        /*00aa*/ 	.short	(.L_74 - .L_73)
	.align		4
.L_73:
        /*00ac*/ 	.word	index@(_ZN3cub18CUB_300001_SM_10006detail4scan16DeviceScanKernelINS2_10policy_hubIiiimN4cuda3std3__44plusIvEEE10Policy1000EPiSC_NS0_13ScanTileStateIiLb1EEES9_NS0_8NullTypeEmiLb0ESF_EEvT0_T1_T2_iT3_T4_T5_)
        /*00b0*/ 	.word	0x00000000


	//----- nvinfo : EIATTR_MIN_STACK_SIZE
	.align		4
.L_74:
        /*00b4*/ 	.byte	0x04, 0x12
        /*00b6*/ 	.short	(.L_76 - .L_75)
	.align		4
.L_75:
        /*00b8*/ 	.word	index@(_ZN3cub18CUB_300001_SM_10006detail4scan16DeviceScanKernelINS2_10policy_hubIiiijN4cuda3std3__44plusIvEEE10Policy1000EPiSC_NS0_13ScanTileStateIiLb1EEES9_NS0_8NullTypeEjiLb0ESF_EEvT0_T1_T2_iT3_T4_T5_)
        /*00bc*/ 	.word	0x00000000


	//----- nvinfo : EIATTR_MIN_STACK_SIZE
	.align		4
.L_76:
        /*00c0*/ 	.byte	0x04, 0x12
        /*00c2*/ 	.short	(.L_78 - .L_77)
	.align		4
.L_77:
        /*00c4*/ 	.word	index@(_ZN3cub18CUB_300001_SM_10006detail4scan20DeviceScanInitKernelINS0_13ScanTileStateIiLb1EEEEEvT_i)
        /*00c8*/ 	.word	0x00000000


	//----- nvinfo : EIATTR_MIN_STACK_SIZE
	.align		4
.L_78:
        /*00cc*/ 	.byte	0x04, 0x12
        /*00ce*/ 	.short	(.L_80 - .L_79)
	.align		4
.L_79:
        /*00d0*/ 	.word	index@(_ZN3cub18CUB_300001_SM_10006detail11EmptyKernelIvEEvv)
        /*00d4*/ 	.word	0x00000000
.L_80:


//--------------------- .nv.compat                --------------------------
	.section	.nv.compat,"",@"SHT_CUDA_COMPAT_INFO"
	.align	4
        /*0000*/ 	.byte	0x02, 0x09, 0x00, 0x00, 0x02, 0x02, 0x01, 0x00, 0x02, 0x05, 0x05, 0x00, 0x03, 0x07, 0x01, 0x01
        /*0010*/ 	.byte	0x02, 0x03, 0x00, 0x00, 0x02, 0x06, 0x01, 0x00, 0x04, 0x0b, 0x08, 0x00, 0x09, 0x00, 0x00, 0x00
        /*0020*/ 	.byte	0x00, 0x00, 0x00, 0x00


//--------------------- .nv.info._ZN3cub18CUB_300001_SM_10006detail4scan16DeviceScanKernelINS2_10policy_hubIiiimN4cuda3std3__44plusIvEEE10Policy1000EPiSC_NS0_13ScanTileStateIiLb1EEES9_NS0_8NullTypeEmiLb0ESF_EEvT0_T1_T2_iT3_T4_T5_ --------------------------
	.section	.nv.info._ZN3cub18CUB_300001_SM_10006detail4scan16DeviceScanKernelINS2_10policy_hubIiiimN4cuda3std3__44plusIvEEE10Policy1000EPiSC_NS0_13ScanTileStateIiLb1EEES9_NS0_8NullTypeEmiLb0ESF_EEvT0_T1_T2_iT3_T4_T5_,"",@"SHT_CUDA_INFO"
	.sectionflags	@""
	.align	4


	//----- nvinfo : EIATTR_CUDA_API_VERSION
	.align		4
        /*0000*/ 	.byte	0x04, 0x37
        /*0002*/ 	.short	(.L_82 - .L_81)
.L_81:
        /*0004*/ 	.word	0x00000082


	//----- nvinfo : EIATTR_KPARAM_INFO
	.align		4
.L_82:
        /*0008*/ 	.byte	0x04, 0x17
        /*000a*/ 	.short	(.L_84 - .L_83)
.L_83:
        /*000c*/ 	.word	0x00000000
        /*0010*/ 	.short	0x0006
        /*0012*/ 	.short	0x0020
        /*0014*/ 	.byte	0x00, 0xf0, 0x21, 0x00


	//----- nvinfo : EIATTR_KPARAM_INFO
	.align		4
.L_84:
        /*0018*/ 	.byte	0x04, 0x17
        /*001a*/ 	.short	(.L_86 - .L_85)
.L_85:
        /*001c*/ 	.word	0x00000000
        /*0020*/ 	.short	0x0005
        /*0022*/ 	.short	0x001d
        /*0024*/ 	.byte	0x00, 0xf0, 0x05, 0x00


	//----- nvinfo : EIATTR_KPARAM_INFO
	.align		4
.L_86:
        /*0028*/ 	.byte	0x04, 0x17
        /*002a*/ 	.short	(.L_88 - .L_87)
.L_87:
        /*002c*/ 	.word	0x00000000
        /*0030*/ 	.short	0x0004
        /*0032*/ 	.short	0x001c
        /*0034*/ 	.byte	0x00, 0xf0, 0x05, 0x00


	//----- nvinfo : EIATTR_KPARAM_INFO
	.align		4
.L_88:
        /*0038*/ 	.byte	0x04, 0x17
        /*003a*/ 	.short	(.L_90 - .L_89)
.L_89:
        /*003c*/ 	.word	0x00000000
        /*0040*/ 	.short	0x0003
        /*0042*/ 	.short	0x0018
        /*0044*/ 	.byte	0x00, 0xf0, 0x11, 0x00


	//----- nvinfo : EIATTR_KPARAM_INFO
	.align		4
.L_90:
        /*0048*/ 	.byte	0x04, 0x17
        /*004a*/ 	.short	(.L_92 - .L_91)
.L_91:
        /*004c*/ 	.word	0x00000000
        /*0050*/ 	.short	0x0002
        /*0052*/ 	.short	0x0010
        /*0054*/ 	.byte	0x00, 0xf0, 0x21, 0x00


	//----- nvinfo : EIATTR_KPARAM_INFO
	.align		4
.L_92:
        /*0058*/ 	.byte	0x04, 0x17
        /*005a*/ 	.short	(.L_94 - .L_93)
.L_93:
        /*005c*/ 	.word	0x00000000
        /*0060*/ 	.short	0x0001
        /*0062*/ 	.short	0x0008
        /*0064*/ 	.byte	0x00, 0xf5, 0x21, 0x00


	//----- nvinfo : EIATTR_KPARAM_INFO
	.align		4
.L_94:
        /*0068*/ 	.byte	0x04, 0x17
        /*006a*/ 	.short	(.L_96 - .L_95)
.L_95:
        /*006c*/ 	.word	0x00000000
        /*0070*/ 	.short	0x0000
        /*0072*/ 	.short	0x0000
        /*0074*/ 	.byte	0x00, 0xf5, 0x21, 0x00


	//----- nvinfo : EIATTR_SPARSE_MMA_MASK
	.align		4
.L_96:
        /*0078*/ 	.byte	0x03, 0x50
        /*007a*/ 	.short	0x0000


	//----- nvinfo : EIATTR_MAXREG_COUNT
	.align		4
        /*007c*/ 	.byte	0x03, 0x1b
        /*007e*/ 	.short	0x0080


	//----- nvinfo : EIATTR_NUM_BARRIERS
	.align		4
        /*0080*/ 	.byte	0x02, 0x4c
        /*0082*/ 	.byte	0x01
	.zero		1


	//----- nvinfo : EIATTR_MERCURY_ISA_VERSION
	.align		4
        /*0084*/ 	.byte	0x03, 0x5f
        /*0086*/ 	.short	0x0101


	//----- nvinfo : EIATTR_COOP_GROUP_MASK_REGIDS
	.align		4
        /*0088*/ 	.byte	0x04, 0x29
        /*008a*/ 	.short	(.L_98 - .L_97)


	//   ....[0]....
.L_97:
        /*008c*/ 	.word	0xffffffff


	//   ....[1]....
        /*0090*/ 	.word	0xffffffff


	//   ....[2]....
        /*0094*/ 	.word	0xffffffff


	//   ....[3]....
        /*0098*/ 	.word	0xffffffff


	//   ....[4]....
        /*009c*/ 	.word	0xffffffff


	//   ....[5]....
        /*00a0*/ 	.word	0xffffffff


	//   ....[6]....
        /*00a4*/ 	.word	0xffffffff


	//   ....[7]....
        /*00a8*/ 	.word	0xffffffff


	//   ....[8]....
        /*00ac*/ 	.word	0xffffffff


	//   ....[9]....
        /*00b0*/ 	.word	0xffffffff


	//   ....[10]....
        /*00b4*/ 	.word	0xffffffff


	//   ....[11]....
        /*00b8*/ 	.word	0xffffffff


	//   ....[12]....
        /*00bc*/ 	.word	0xffffffff


	//   ....[13]....
        /*00c0*/ 	.word	0xffffffff


	//   ....[14]....
        /*00c4*/ 	.word	0xffffffff


	//   ....[15]....
        /*00c8*/ 	.word	0xffffffff


	//   ....[16]....
        /*00cc*/ 	.word	0xffffffff


	//   ....[17]....
        /*00d0*/ 	.word	0xffffffff


	//   ....[18]....
        /*00d4*/ 	.word	0xffffffff


	//   ....[19]....
        /*00d8*/ 	.word	0xffffffff


	//   ....[20]....
        /*00dc*/ 	.word	0xffffffff


	//   ....[21]....
        /*00e0*/ 	.word	0xffffffff


	//   ....[22]....
        /*00e4*/ 	.word	0xffffffff


	//   ....[23]....
        /*00e8*/ 	.word	0xffffffff


	//   ....[24]....
        /*00ec*/ 	.word	0xffffffff


	//   ....[25]....
        /*00f0*/ 	.word	0xffffffff


	//   ....[26]....
        /*00f4*/ 	.word	0xffffffff


	//   ....[27]....
        /*00f8*/ 	.word	0xffffffff


	//   ....[28]....
        /*00fc*/ 	.word	0xffffffff


	//   ....[29]....
        /*0100*/ 	.word	0xffffffff


	//   ....[30]....
        /*0104*/ 	.word	0xffffffff


	//   ....[31]....
        /*0108*/ 	.word	0xffffffff


	//   ....[32]....
        /*010c*/ 	.word	0xffffffff


	//   ....[33]....
        /*0110*/ 	.word	0xffffffff


	//   ....[34]....
        /*0114*/ 	.word	0xffffffff


	//   ....[35]....
        /*0118*/ 	.word	0xffffffff


	//   ....[36]....
        /*011c*/ 	.word	0xffffffff


	//   ....[37]....
        /*0120*/ 	.word	0xffffffff


	//   ....[38]....
        /*0124*/ 	.word	0xffffffff


	//   ....[39]....
        /*0128*/ 	.word	0xffffffff


	//   ....[40]....
        /*012c*/ 	.word	0xffffffff


	//   ....[41]....
        /*0130*/ 	.word	0xffffffff


	//   ....[42]....
        /*0134*/ 	.word	0xffffffff


	//   ....[43]....
        /*0138*/ 	.word	0xffffffff


	//   ....[44]....
        /*013c*/ 	.word	0xffffffff


	//   ....[45]....
        /*0140*/ 	.word	0xffffffff


	//   ....[46]....
        /*0144*/ 	.word	0xffffffff


	//   ....[47]....
        /*0148*/ 	.word	0xffffffff


	//   ....[48]....
        /*014c*/ 	.word	0xffffffff


	//   ....[49]....
        /*0150*/ 	.word	0xffffffff


	//   ....[50]....
        /*0154*/ 	.word	0xffffffff


	//   ....[51]....
        /*0158*/ 	.word	0xffffffff


	//   ....[52]....
        /*015c*/ 	.word	0xffffffff


	//   ....[53]....
        /*0160*/ 	.word	0xffffffff


	//   ....[54]....
        /*0164*/ 	.word	0xffffffff


	//   ....[55]....
        /*0168*/ 	.word	0xffffffff


	//   ....[56]....
        /*016c*/ 	.word	0xffffffff


	//   ....[57]....
        /*0170*/ 	.word	0xffffffff


	//   ....[58]....
        /*0174*/ 	.word	0xffffffff


	//   ....[59]....
        /*0178*/ 	.word	0xffffffff


	//   ....[60]....
        /*017c*/ 	.word	0x05000008


	//   ....[61]....
        /*0180*/ 	.word	0x05000008


	//   ....[62]....
        /*0184*/ 	.word	0x05000008


	//   ....[63]....
        /*0188*/ 	.word	0x05000008


	//   ....[64]....
        /*018c*/ 	.word	0x05000008


	//   ....[65]....
        /*0190*/ 	.word	0x05000008


	//   ....[66]....
        /*0194*/ 	.word	0x05000008


	//   ....[67]....
        /*0198*/ 	.word	0x05000008


	//   ....[68]....
        /*019c*/ 	.word	0x05000008


	//   ....[69]....
        /*01a0*/ 	.word	0x05000008


	//   ....[70]....
        /*01a4*/ 	.word	0x05000008


	//   ....[71]....
        /*01a8*/ 	.word	0x05000008


	//   ....[72]....
        /*01ac*/ 	.word	0x05000008


	//   ....[73]....
        /*01b0*/ 	.word	0x05000008


	//   ....[74]....
        /*01b4*/ 	.word	0x05000008


	//   ....[75]....
        /*01b8*/ 	.word	0x05000008


	//   ....[76]....
        /*01bc*/ 	.word	0x05000008


	//   ....[77]....
        /*01c0*/ 	.word	0x05000008


	//   ....[78]....
        /*01c4*/ 	.word	0x05000008


	//   ....[79]....
        /*01c8*/ 	.word	0x05000008


	//   ....[80]....
        /*01cc*/ 	.word	0x05000008


	//   ....[81]....
        /*01d0*/ 	.word	0x05000008


	//   ....[82]....
        /*01d4*/ 	.word	0x05000008


	//   ....[83]....
        /*01d8*/ 	.word	0x05000008


	//   ....[84]....
        /*01dc*/ 	.word	0x05000008


	//   ....[85]....
        /*01e0*/ 	.word	0x05000008


	//   ....[86]....
        /*01e4*/ 	.word	0x05000008


	//   ....[87]....
        /*01e8*/ 	.word	0x05000008


	//   ....[88]....
        /*01ec*/ 	.word	0x05000008


	//   ....[89]....
        /*01f0*/ 	.word	0x05000008


	//   ....[90]....
        /*01f4*/ 	.word	0x05000008


	//   ....[91]....
        /*01f8*/ 	.word	0x05000008


	//   ....[92]....
        /*01fc*/ 	.word	0x05000008


	//   ....[93]....
        /*0200*/ 	.word	0x05000008


	//   ....[94]....
        /*0204*/ 	.word	0x05000008


	//   ....[95]....
        /*0208*/ 	.word	0x05000008


	//----- nvinfo : EIATTR_COOP_GROUP_INSTR_OFFSETS
	.align		4
.L_98:
        /*020c*/ 	.byte	0x04, 0x28
        /*020e*/ 	.short	(.L_100 - .L_99)


	//   ....[0]....
.L_99:
        /*0210*/ 	.word	0x00000470


	//   ....[1]....
        /*0214*/ 	.word	0x000006a0


	//   ....[2]....
        /*0218*/ 	.word	0x000006c0


	//   ....[3]....
        /*021c*/ 	.word	0x000006e0


	//   ....[4]....
        /*0220*/ 	.word	0x00000700


	//   ....[5]....
        /*0224*/ 	.word	0x00000720


	//   ....[6]....
        /*0228*/ 	.word	0x00000b20


	//   ....[7]....
        /*022c*/ 	.word	0x00000b40


	//   ....[8]....
        /*0230*/ 	.word	0x00000b60


	//   ....[9]....
        /*0234*/ 	.word	0x00000b80


	//   ....[10]....
        /*0238*/ 	.word	0x00000ba0


	//   ....[11]....
        /*023c*/ 	.word	0x00000fa0


	//   ....[12]....
        /*0240*/ 	.word	0x00001030


	//   ....[13]....
        /*0244*/ 	.word	0x00001090


	//   ....[14]....
        /*0248*/ 	.word	0x00001130


	//   ....[15]....
        /*024c*/ 	.word	0x00001190


	//   ....[16]....
        /*0250*/ 	.word	0x000011d0


	//   ....[17]....
        /*0254*/ 	.word	0x00001220


	//   ....[18]....
        /*0258*/ 	.word	0x00001270


	//   ....[19]....
        /*025c*/ 	.word	0x00001280


	//   ....[20]....
        /*0260*/ 	.word	0x00001360


	//   ....[21]....
        /*0264*/ 	.word	0x000013f0


	//   ....[22]....
        /*0268*/ 	.word	0x00001440


	//   ....[23]....
        /*026c*/ 	.word	0x000014a0


	//   ....[24]....
        /*0270*/ 	.word	0x00001500


	//   ....[25]....
        /*0274*/ 	.word	0x00001540


	//   ....[26]....
        /*0278*/ 	.word	0x00001580


	//   ....[27]....
        /*027c*/ 	.word	0x000015c0


	//   ....[28]....
        /*0280*/ 	.word	0x000015d0


	//   ....[29]....
        /*0284*/ 	.word	0x00001a50


	//   ....[30]....
        /*0288*/ 	.word	0x00002410


	//   ....[31]....
        /*028c*/ 	.word	0x00002640


	//   ....[32]....
        /*0290*/ 	.word	0x00002660


	//   ....[33]....
        /*0294*/ 	.word	0x00002680


	//   ....[34]....
        /*0298*/ 	.word	0x000026a0


	//   ....[35]....
        /*029c*/ 	.word	0x000026c0


	//   ....[36]....
        /*02a0*/ 	.word	0x00002a50


	//   ....[37]....
        /*02a4*/ 	.word	0x00002a70


	//   ....[38]....
        /*02a8*/ 	.word	0x00002a90


	//   ....[39]....
        /*02ac*/ 	.word	0x00002ab0


	//   ....[40]....
        /*02b0*/ 	.word	0x00002ad0


	//   ....[41]....
        /*02b4*/ 	.word	0x00002ed0


	//   ....[42]....
        /*02b8*/ 	.word	0x00002f60


	//   ....[43]....
        /*02bc*/ 	.word	0x00002fc0


	//   ....[44]....
        /*02c0*/ 	.word	0x00003030


	//   ....[45]....
        /*02c4*/ 	.word	0x00003090


	//   ....[46]....
        /*02c8*/ 	.word	0x000030f0


	//   ....[47]....
        /*02cc*/ 	.word	0x00003140


	//   ....[48]....
        /*02d0*/ 	.word	0x000031a0


	//   ....[49]....
        /*02d4*/ 	.word	0x000031b0


	//   ....[50]....
        /*02d8*/ 	.word	0x00003290


	//   ....[51]....
        /*02dc*/ 	.word	0x00003320


	//   ....[52]....
        /*02e0*/ 	.word	0x00003370


	//   ....[53]....
        /*02e4*/ 	.word	0x000033e0


	//   ....[54]....
        /*02e8*/ 	.word	0x00003440


	//   ....[55]....
        /*02ec*/ 	.word	0x00003490


	//   ....[56]....
        /*02f0*/ 	.word	0x000034f0


	//   ....[57]....
        /*02f4*/ 	.word	0x00003530


	//   ....[58]....
        /*02f8*/ 	.word	0x00003540


	//   ....[59]....
        /*02fc*/ 	.word	0x000039d0


	//   ....[60]....
        /*0300*/ 	.word	0x00003f90


	//   ....[61]....
        /*0304*/ 	.word	0x00004010


	//   ....[62]....
        /*0308*/ 	.word	0x000040b0


	//   ....[63]....
        /*030c*/ 	.word	0x000041a0


	//   ....[64]....
        /*0310*/ 	.word	0x00004220


	//   ....[65]....
        /*0314*/ 	.word	0x000042a0


	//   ....[66]....
        /*0318*/ 	.word	0x00004320


	//   ....[67]....
        /*031c*/ 	.word	0x000043a0


	//   ....[68]....
        /*0320*/ 	.word	0x00004440


	//   ....[69]....
        /*0324*/ 	.word	0x000044b0


	//   ....[70]....
        /*0328*/ 	.word	0x00004530


	//   ....[71]....
        /*032c*/ 	.word	0x000045b0


	//   ....[72]....
        /*0330*/ 	.word	0x00004660


	//   ....[73]....
        /*0334*/ 	.word	0x000046e0


	//   ....[74]....
        /*0338*/ 	.word	0x00004750


	//   ....[75]....
        /*033c*/ 	.word	0x000047c0


	//   ....[76]....
        /*0340*/ 	.word	0x00004830


	//   ....[77]....
        /*0344*/ 	.word	0x00004890


	//   ....[78]....
        /*0348*/ 	.word	0x00004900


	//   ....[79]....
        /*034c*/ 	.word	0x00004980


	//   ....[80]....
        /*0350*/ 	.word	0x00004a20


	//   ....[81]....
        /*0354*/ 	.word	0x00004af0


	//   ....[82]....
        /*0358*/ 	.word	0x00004b70


	//   ....[83]....
        /*035c*/ 	.word	0x00004c10


	//   ....[84]....
        /*0360*/ 	.word	0x00004ca0


	//   ....[85]....
        /*0364*/ 	.word	0x00004d10


	//   ....[86]....
        /*0368*/ 	.word	0x00004db0


	//   ....[87]....
        /*036c*/ 	.word	0x00004e20


	//   ....[88]....
        /*0370*/ 	.word	0x00004ea0


	//   ....[89]....
        /*0374*/ 	.word	0x00004f20


	//   ....[90]....
        /*0378*/ 	.word	0x00004fd0


	//   ....[91]....
        /*037c*/ 	.word	0x00005070


	//   ....[92]....
        /*0380*/ 	.word	0x00005100


	//   ....[93]....
        /*0384*/ 	.word	0x000051a0


	//   ....[94]....
        /*0388*/ 	.word	0x00005220


	//   ....[95]....
        /*038c*/ 	.word	0x00005280


	//----- nvinfo : EIATTR_VRC_CTA_INIT_COUNT
	.align		4
.L_100:
        /*0390*/ 	.byte	0x02, 0x4a
	.zero		1
	.zero		1


	//----- nvinfo : EIATTR_EXIT_INSTR_OFFSETS
	.align		4
        /*0394*/ 	.byte	0x04, 0x1c
        /*0396*/ 	.short	(.L_102 - .L_101)


	//   ....[0]....
.L_101:
        /*0398*/ 	.word	0x00001cc0


	//   ....[1]....
        /*039c*/ 	.word	0x00001cf0


	//   ....[2]....
        /*03a0*/ 	.word	0x00003f20


	//   ....[3]....
        /*03a4*/ 	.word	0x00003f40


	//----- nvinfo : EIATTR_MAX_THREADS
	.align		4
.L_102:
        /*03a8*/ 	.byte	0x04, 0x05
        /*03aa*/ 	.short	(.L_104 - .L_103)
.L_103:
        /*03ac*/ 	.word	0x000001a0
        /*03b0*/ 	.word	0x00000001
        /*03b4*/ 	.word	0x00000001


	//----- nvinfo : EIATTR_CRS_STACK_SIZE
	.align		4
.L_104:
        /*03b8*/ 	.byte	0x04, 0x1e
        /*03ba*/ 	.short	(.L_106 - .L_105)
.L_105:
        /*03bc*/ 	.word	0x00000000


	//----- nvinfo : EIATTR_CBANK_PARAM_SIZE
	.align		4
.L_106:
        /*03c0*/ 	.byte	0x03, 0x19
        /*03c2*/ 	.short	0x0028


	//----- nvinfo : EIATTR_PARAM_CBANK
	.align		4
        /*03c4*/ 	.byte	0x04, 0x0a
        /*03c6*/ 	.short	(.L_108 - .L_107)
	.align		4
.L_107:
        /*03c8*/ 	.word	index@(.nv.constant0._ZN3cub18CUB_300001_SM_10006detail4scan16DeviceScanKernelINS2_10policy_hubIiiimN4cuda3std3__44plusIvEEE10Policy1000EPiSC_NS0_13ScanTileStateIiLb1EEES9_NS0_8NullTypeEmiLb0ESF_EEvT0_T1_T2_iT3_T4_T5_)
        /*03cc*/ 	.short	0x0380
        /*03ce*/ 	.short	0x0028


	//----- nvinfo : EIATTR_SW_WAR
	.align		4
.L_108:
        /*03d0*/ 	.byte	0x04, 0x36
        /*03d2*/ 	.short	(.L_110 - .L_109)
.L_109:
        /*03d4*/ 	.word	0x00000008
.L_110:


//--------------------- .nv.info._ZN3cub18CUB_300001_SM_10006detail4scan16DeviceScanKernelINS2_10policy_hubIiiijN4cuda3std3__44plusIvEEE10Policy1000EPiSC_NS0_13ScanTileStateIiLb1EEES9_NS0_8NullTypeEjiLb0ESF_EEvT0_T1_T2_iT3_T4_T5_ --------------------------
	.section	.nv.info._ZN3cub18CUB_300001_SM_10006detail4scan16DeviceScanKernelINS2_10policy_hubIiiijN4cuda3std3__44plusIvEEE10Policy1000EPiSC_NS0_13ScanTileStateIiLb1EEES9_NS0_8NullTypeEjiLb0ESF_EEvT0_T1_T2_iT3_T4_T5_,"",@"SHT_CUDA_INFO"
	.sectionflags	@""
	.align	4


	//----- nvinfo : EIATTR_CUDA_API_VERSION
	.align		4
        /*0000*/ 	.byte	0x04, 0x37
        /*0002*/ 	.short	(.L_112 - .L_111)
.L_111:
        /*0004*/ 	.word	0x00000082


	//----- nvinfo : EIATTR_KPARAM_INFO
	.align		4
.L_112:
        /*0008*/ 	.byte	0x04, 0x17
        /*000a*/ 	.short	(.L_114 - .L_113)
.L_113:
        /*000c*/ 	.word	0x00000000
        /*0010*/ 	.short	0x0006
        /*0012*/ 	.short	0x0020
        /*0014*/ 	.byte	0x00, 0xf0, 0x11, 0x00


	//----- nvinfo : EIATTR_KPARAM_INFO
	.align		4
.L_114:
        /*0018*/ 	.byte	0x04, 0x17
        /*001a*/ 	.short	(.L_116 - .L_115)
.L_115:
        /*001c*/ 	.word	0x00000000
        /*0020*/ 	.short	0x0005
        /*0022*/ 	.short	0x001d
        /*0024*/ 	.byte	0x00, 0xf0, 0x05, 0x00


	//----- nvinfo : EIATTR_KPARAM_INFO
	.align		4
.L_116:
        /*0028*/ 	.byte	0x04, 0x17
        /*002a*/ 	.short	(.L_118 - .L_117)
.L_117:
        /*002c*/ 	.word	0x00000000
        /*0030*/ 	.short	0x0004
        /*0032*/ 	.short	0x001c
        /*0034*/ 	.byte	0x00, 0xf0, 0x05, 0x00


	//----- nvinfo : EIATTR_KPARAM_INFO
	.align		4
.L_118:
        /*0038*/ 	.byte	0x04, 0x17
        /*003a*/ 	.short	(.L_120 - .L_119)
.L_119:
        /*003c*/ 	.word	0x00000000
        /*0040*/ 	.short	0x0003
        /*0042*/ 	.short	0x0018
        /*0044*/ 	.byte	0x00, 0xf0, 0x11, 0x00


	//----- nvinfo : EIATTR_KPARAM_INFO
	.align		4
.L_120:
        /*0048*/ 	.byte	0x04, 0x17
        /*004a*/ 	.short	(.L_122 - .L_121)
.L_121:
        /*004c*/ 	.word	0x00000000
        /*0050*/ 	.short	0x0002
        /*0052*/ 	.short	0x0010
        /*0054*/ 	.byte	0x00, 0xf0, 0x21, 0x00


	//----- nvinfo : EIATTR_KPARAM_INFO
	.align		4
.L_122:
        /*0058*/ 	.byte	0x04, 0x17
        /*005a*/ 	.short	(.L_124 - .L_123)
.L_123:
        /*005c*/ 	.word	0x00000000
        /*0060*/ 	.short	0x0001
        /*0062*/ 	.short	0x0008
        /*0064*/ 	.byte	0x00, 0xf5, 0x21, 0x00


	//----- nvinfo : EIATTR_KPARAM_INFO
	.align		4
.L_124:
        /*0068*/ 	.byte	0x04, 0x17
        /*006a*/ 	.short	(.L_126 - .L_125)
.L_125:
        /*006c*/ 	.word	0x00000000
        /*0070*/ 	.short	0x0000
        /*0072*/ 	.short	0x0000
        /*0074*/ 	.byte	0x00, 0xf5, 0x21, 0x00


	//----- nvinfo : EIATTR_SPARSE_MMA_MASK
	.align		4
.L_126:
        /*0078*/ 	.byte	0x03, 0x50
        /*007a*/ 	.short	0x0000


	//----- nvinfo : EIATTR_MAXREG_COUNT
	.align		4
        /*007c*/ 	.byte	0x03, 0x1b
        /*007e*/ 	.short	0x00a8


	//----- nvinfo : EIATTR_NUM_BARRIERS
	.align		4
        /*0080*/ 	.byte	0x02, 0x4c
        /*0082*/ 	.byte	0x01
	.zero		1


	//----- nvinfo : EIATTR_MERCURY_ISA_VERSION
	.align		4
        /*0084*/ 	.byte	0x03, 0x5f
        /*0086*/ 	.short	0x0101


	//----- nvinfo : EIATTR_UNUSED_LOAD_BYTE_OFFSET
	.align		4
        /*0088*/ 	.byte	0x04, 0x44
        /*008a*/ 	.short	(.L_128 - .L_127)


	//   ....[0]....
.L_127:
        /*008c*/ 	.word	0x000029a0
        /*0090*/ 	.word	0x00000fff


	//----- nvinfo : EIATTR_COOP_GROUP_MASK_REGIDS
	.align		4
.L_128:
        /*0094*/ 	.byte	0x04, 0x29
        /*0096*/ 	.short	(.L_130 - .L_129)


	//   ....[0]....
.L_129:
        /*0098*/ 	.word	0xffffffff


	//   ....[1]....
        /*009c*/ 	.word	0xffffffff


	//   ....[2]....
        /*00a0*/ 	.word	0xffffffff


	//   ....[3]....
        /*00a4*/ 	.word	0xffffffff


	//   ....[4]....
        /*00a8*/ 	.word	0xffffffff


	//   ....[5]....
        /*00ac*/ 	.word	0xffffffff


	//   ....[6]....
        /*00b0*/ 	.word	0xffffffff


	//   ....[7]....
        /*00b4*/ 	.word	0xffffffff


	//   ....[8]....
        /*00b8*/ 	.word	0xffffffff


	//   ....[9]....
        /*00bc*/ 	.word	0xffffffff


	//   ....[10]....
        /*00c0*/ 	.word	0xffffffff


	//   ....[11]....
        /*00c4*/ 	.word	0xffffffff


	//   ....[12]....
        /*00c8*/ 	.word	0xffffffff


	//   ....[13]....
        /*00cc*/ 	.word	0xffffffff


	//   ....[14]....
        /*00d0*/ 	.word	0xffffffff


	//   ....[15]....
        /*00d4*/ 	.word	0xffffffff


	//   ....[16]....
        /*00d8*/ 	.word	0xffffffff


	//   ....[17]....
        /*00dc*/ 	.word	0xffffffff


	//   ....[18]....
        /*00e0*/ 	.word	0xffffffff


	//   ....[19]....
        /*00e4*/ 	.word	0xffffffff


	//   ....[20]....
        /*00e8*/ 	.word	0xffffffff


	//   ....[21]....
        /*00ec*/ 	.word	0xffffffff


	//   ....[22]....
        /*00f0*/ 	.word	0xffffffff


	//   ....[23]....
        /*00f4*/ 	.word	0xffffffff


	//   ....[24]....
        /*00f8*/ 	.word	0xffffffff


	//   ....[25]....
        /*00fc*/ 	.word	0xffffffff


	//   ....[26]....
        /*0100*/ 	.word	0xffffffff


	//   ....[27]....
        /*0104*/ 	.word	0xffffffff


	//   ....[28]....
        /*0108*/ 	.word	0xffffffff


	//   ....[29]....
        /*010c*/ 	.word	0xffffffff


	//   ....[30]....
        /*0110*/ 	.word	0xffffffff


	//   ....[31]....
        /*0114*/ 	.word	0xffffffff


	//   ....[32]....
        /*0118*/ 	.word	0xffffffff


	//   ....[33]....
        /*011c*/ 	.word	0xffffffff


	//   ....[34]....
        /*0120*/ 	.word	0xffffffff


	//   ....[35]....
        /*0124*/ 	.word	0xffffffff


	//   ....[36]....
        /*0128*/ 	.word	0xffffffff


	//   ....[37]....
        /*012c*/ 	.word	0xffffffff


	//   ....[38]....
        /*0130*/ 	.word	0xffffffff


	//   ....[39]....
        /*0134*/ 	.word	0xffffffff


	//   ....[40]....
        /*0138*/ 	.word	0xffffffff


	//   ....[41]....
        /*013c*/ 	.word	0xffffffff


	//   ....[42]....
        /*0140*/ 	.word	0xffffffff


	//   ....[43]....
        /*0144*/ 	.word	0xffffffff


	//   ....[44]....
        /*0148*/ 	.word	0xffffffff


	//   ....[45]....
        /*014c*/ 	.word	0xffffffff


	//   ....[46]....
        /*0150*/ 	.word	0xffffffff


	//   ....[47]....
        /*0154*/ 	.word	0xffffffff


	//   ....[48]....
        /*0158*/ 	.word	0xffffffff


	//   ....[49]....
        /*015c*/ 	.word	0xffffffff


	//   ....[50]....
        /*0160*/ 	.word	0xffffffff


	//   ....[51]....
        /*0164*/ 	.word	0xffffffff


	//   ....[52]....
        /*0168*/ 	.word	0xffffffff


	//   ....[53]....
        /*016c*/ 	.word	0xffffffff


	//   ....[54]....
        /*0170*/ 	.word	0xffffffff


	//   ....[55]....
        /*0174*/ 	.word	0xffffffff


	//   ....[56]....
        /*0178*/ 	.word	0xffffffff


	//   ....[57]....
        /*017c*/ 	.word	0xffffffff


	//   ....[58]....
        /*0180*/ 	.word	0xffffffff


	//   ....[59]....
        /*0184*/ 	.word	0xffffffff


	//   ....[60]....
        /*0188*/ 	.word	0x05000015


	//   ....[61]....
        /*018c*/ 	.word	0x05000015


	//   ....[62]....
        /*0190*/ 	.word	0x05000015


	//   ....[63]....
        /*0194*/ 	.word	0x05000015


	//   ....[64]....
        /*0198*/ 	.word	0x05000015


	//   ....[65]....
        /*019c*/ 	.word	0x05000015


	//   ....[66]....
        /*01a0*/ 	.word	0x05000015


	//   ....[67]....
        /*01a4*/ 	.word	0x05000015


	//   ....[68]....
        /*01a8*/ 	.word	0x05000015


	//   ....[69]....
        /*01ac*/ 	.word	0x05000015


	//   ....[70]....
        /*01b0*/ 	.word	0x05000015


	//   ....[71]....
        /*01b4*/ 	.word	0x05000015


	//   ....[72]....
        /*01b8*/ 	.word	0x05000015


	//   ....[73]....
        /*01bc*/ 	.word	0x05000015


	//   ....[74]....
        /*01c0*/ 	.word	0x05000015


	//   ....[75]....
        /*01c4*/ 	.word	0x05000015


	//   ....[76]....
        /*01c8*/ 	.word	0x05000015


	//   ....[77]....
        /*01cc*/ 	.word	0x05000015


	//   ....[78]....
        /*01d0*/ 	.word	0x05000015


	//   ....[79]....
        /*01d4*/ 	.word	0x05000015


	//   ....[80]....
        /*01d8*/ 	.word	0x05000015


	//   ....[81]....
        /*01dc*/ 	.word	0x05000015


	//   ....[82]....
        /*01e0*/ 	.word	0x05000015


	//   ....[83]....
        /*01e4*/ 	.word	0x05000015


	//   ....[84]....
        /*01e8*/ 	.word	0x05000015


	//   ....[85]....
        /*01ec*/ 	.word	0x05000015


	//   ....[86]....
        /*01f0*/ 	.word	0x05000015


	//   ....[87]....
        /*01f4*/ 	.word	0x05000015


	//   ....[88]....
        /*01f8*/ 	.word	0x05000015


	//   ....[89]....
        /*01fc*/ 	.word	0x05000015


	//   ....[90]....
        /*0200*/ 	.word	0x05000015


	//   ....[91]....
        /*0204*/ 	.word	0x05000015


	//   ....[92]....
        /*0208*/ 	.word	0x05000015


	//   ....[93]....
        /*020c*/ 	.word	0x05000015


	//   ....[94]....
        /*0210*/ 	.word	0x05000015


	//   ....[95]....
        /*0214*/ 	.word	0x05000015


	//----- nvinfo : EIATTR_COOP_GROUP_INSTR_OFFSETS
	.align		4
.L_130:
        /*0218*/ 	.byte	0x04, 0x28
        /*021a*/ 	.short	(.L_132 - .L_131)


	//   ....[0]....
.L_131:
        /*021c*/ 	.word	0x000004b0


	//   ....[1]....
        /*0220*/ 	.word	0x00000680


	//   ....[2]....
        /*0224*/ 	.word	0x000006a0


	//   ....[3]....
        /*0228*/ 	.word	0x000006c0


	//   ....[4]....
        /*022c*/ 	.word	0x000006e0


	//   ....[5]....
        /*0230*/ 	.word	0x00000700


	//   ....[6]....
        /*0234*/ 	.word	0x00000ae0


	//   ....[7]....
        /*0238*/ 	.word	0x00000b00


	//   ....[8]....
        /*023c*/ 	.word	0x00000b20


	//   ....[9]....
        /*0240*/ 	.word	0x00000b40


	//   ....[10]....
        /*0244*/ 	.word	0x00000b60


	//   ....[11]....
        /*0248*/ 	.word	0x00000f10


	//   ....[12]....
        /*024c*/ 	.word	0x000010e0


	//   ....[13]....
        /*0250*/ 	.word	0x00001140


	//   ....[14]....
        /*0254*/ 	.word	0x000011d0


	//   ....[15]....
        /*0258*/ 	.word	0x00001230


	//   ....[16]....
        /*025c*/ 	.word	0x00001280


	//   ....[17]....
        /*0260*/ 	.word	0x000012e0


	//   ....[18]....
        /*0264*/ 	.word	0x00001320


	//   ....[19]....
        /*0268*/ 	.word	0x00001330


	//   ....[20]....
        /*026c*/ 	.word	0x00001410


	//   ....[21]....
        /*0270*/ 	.word	0x000015e0


	//   ....[22]....
        /*0274*/ 	.word	0x00001630


	//   ....[23]....
        /*0278*/ 	.word	0x00001690


	//   ....[24]....
        /*027c*/ 	.word	0x000016f0


	//   ....[25]....
        /*0280*/ 	.word	0x00001730


	//   ....[26]....
        /*0284*/ 	.word	0x00001770


	//   ....[27]....
        /*0288*/ 	.word	0x000017b0


	//   ....[28]....
        /*028c*/ 	.word	0x000017c0


	//   ....[29]....
        /*0290*/ 	.word	0x00001be0


	//   ....[30]....
        /*0294*/ 	.word	0x000026c0


	//   ....[31]....
        /*0298*/ 	.word	0x00002890


	//   ....[32]....
        /*029c*/ 	.word	0x000028b0


	//   ....[33]....
        /*02a0*/ 	.word	0x000028d0


	//   ....[34]....
        /*02a4*/ 	.word	0x000028f0


	//   ....[35]....
        /*02a8*/ 	.word	0x00002910


	//   ....[36]....
        /*02ac*/ 	.word	0x00002c90


	//   ....[37]....
        /*02b0*/ 	.word	0x00002cb0


	//   ....[38]....
        /*02b4*/ 	.word	0x00002cd0


	//   ....[39]....
        /*02b8*/ 	.word	0x00002cf0


	//   ....[40]....
        /*02bc*/ 	.word	0x00002d10


	//   ....[41]....
        /*02c0*/ 	.word	0x000030d0


	//   ....[42]....
        /*02c4*/ 	.word	0x000032a0


	//   ....[43]....
        /*02c8*/ 	.word	0x00003300


	//   ....[44]....
        /*02cc*/ 	.word	0x00003360


	//   ....[45]....
        /*02d0*/ 	.word	0x000033c0


	//   ....[46]....
        /*02d4*/ 	.word	0x00003420


	//   ....[47]....
        /*02d8*/ 	.word	0x00003490


	//   ....[48]....
        /*02dc*/ 	.word	0x000034e0


	//   ....[49]....
        /*02e0*/ 	.word	0x000034f0


	//   ....[50]....
        /*02e4*/ 	.word	0x000035d0


	//   ....[51]....
        /*02e8*/ 	.word	0x000037a0


	//   ....[52]....
        /*02ec*/ 	.word	0x000037f0


	//   ....[53]....
        /*02f0*/ 	.word	0x00003860


	//   ....[54]....
        /*02f4*/ 	.word	0x000038c0


	//   ....[55]....
        /*02f8*/ 	.word	0x00003910


	//   ....[56]....
        /*02fc*/ 	.word	0x00003970


	//   ....[57]....
        /*0300*/ 	.word	0x000039b0


	//   ....[58]....
        /*0304*/ 	.word	0x000039c0


	//   ....[59]....
        /*0308*/ 	.word	0x00003e90


	//   ....[60]....
        /*030c*/ 	.word	0x00004470


	//   ....[61]....
        /*0310*/ 	.word	0x000044f0


	//   ....[62]....
        /*0314*/ 	.word	0x00004580


	//   ....[63]....
        /*0318*/ 	.word	0x00004670


	//   ....[64]....
        /*031c*/ 	.word	0x00004700


	//   ....[65]....
        /*0320*/ 	.word	0x00004790


	//   ....[66]....
        /*0324*/ 	.word	0x00004830


	//   ....[67]....
        /*0328*/ 	.word	0x000048b0


	//   ....[68]....
        /*032c*/ 	.word	0x000048e0


	//   ....[69]....
        /*0330*/ 	.word	0x00004980


	//   ....[70]....
        /*0334*/ 	.word	0x00004a00


	//   ....[71]....
        /*0338*/ 	.word	0x00004a80


	//   ....[72]....
        /*033c*/ 	.word	0x00004b40


	//   ....[73]....
        /*0340*/ 	.word	0x00004bd0


	//   ....[74]....
        /*0344*/ 	.word	0x00004c50


	//   ....[75]....
        /*0348*/ 	.word	0x00004cd0


	//   ....[76]....
        /*034c*/ 	.word	0x00004d50


	//   ....[77]....
        /*0350*/ 	.word	0x00004d80


	//   ....[78]....
        /*0354*/ 	.word	0x00004e20


	//   ....[79]....
        /*0358*/ 	.word	0x00004ea0


	//   ....[80]....
        /*035c*/ 	.word	0x00004f30


	//   ....[81]....
        /*0360*/ 	.word	0x00004fe0


	//   ....[82]....
        /*0364*/ 	.word	0x00005090


	//   ....[83]....
        /*0368*/ 	.word	0x00005120


	//   ....[84]....
        /*036c*/ 	.word	0x000051b0


	//   ....[85]....
        /*0370*/ 	.word	0x00005230


	//   ....[86]....
        /*0374*/ 	.word	0x00005270


	//   ....[87]....
        /*0378*/ 	.word	0x00005320


	//   ....[88]....
        /*037c*/ 	.word	0x000053a0


	//   ....[89]....
        /*0380*/ 	.word	0x00005420


	//   ....[90]....
        /*0384*/ 	.word	0x000054e0


	//   ....[91]....
        /*0388*/ 	.word	0x00005580


	//   ....[92]....
        /*038c*/ 	.word	0x00005610


	//   ....[93]....
        /*0390*/ 	.word	0x000056a0


	//   ....[94]....
        /*0394*/ 	.word	0x00005710


	//   ....[95]....
        /*0398*/ 	.word	0x00005790


	//----- nvinfo : EIATTR_VRC_CTA_INIT_COUNT
	.align		4
.L_132:
        /*039c*/ 	.byte	0x02, 0x4a
	.zero		1
	.zero		1


	//----- nvinfo : EIATTR_EXIT_INSTR_OFFSETS
	.align		4
        /*03a0*/ 	.byte	0x04, 0x1c
        /*03a2*/ 	.short	(.L_134 - .L_133)


	//   ....[0]....
.L_133:
        /*03a4*/ 	.word	0x00001eb0


	//   ....[1]....
        /*03a8*/ 	.word	0x00001ed0


	//   ....[2]....
        /*03ac*/ 	.word	0x00004400


	//   ....[3]....
        /*03b0*/ 	.word	0x00004420


	//----- nvinfo : EIATTR_MAX_THREADS
	.align		4
.L_134:
        /*03b4*/ 	.byte	0x04, 0x05
        /*03b6*/ 	.short	(.L_136 - .L_135)
.L_135:
        /*03b8*/ 	.word	0x00000180
        /*03bc*/ 	.word	0x00000001
        /*03c0*/ 	.word	0x00000001


	//----- nvinfo : EIATTR_CRS_STACK_SIZE
	.align		4
.L_136:
        /*03c4*/ 	.byte	0x04, 0x1e
        /*03c6*/ 	.short	(.L_138 - .L_137)
.L_137:
        /*03c8*/ 	.word	0x00000000


	//----- nvinfo : EIATTR_CBANK_PARAM_SIZE
	.align		4
.L_138:
        /*03cc*/ 	.byte	0x03, 0x19
        /*03ce*/ 	.short	0x0024


	//----- nvinfo : EIATTR_PARAM_CBANK
	.align		4
        /*03d0*/ 	.byte	0x04, 0x0a
        /*03d2*/ 	.short	(.L_140 - .L_139)
	.align		4
.L_139:
        /*03d4*/ 	.word	index@(.nv.constant0._ZN3cub18CUB_300001_SM_10006detail4scan16DeviceScanKernelINS2_10policy_hubIiiijN4cuda3std3__44plusIvEEE10Policy1000EPiSC_NS0_13ScanTileStateIiLb1EEES9_NS0_8NullTypeEjiLb0ESF_EEvT0_T1_T2_iT3_T4_T5_)
        /*03d8*/ 	.short	0x0380
        /*03da*/ 	.short	0x0024


	//----- nvinfo : EIATTR_SW_WAR
	.align		4
.L_140:
        /*03dc*/ 	.byte	0x04, 0x36
        /*03de*/ 	.short	(.L_142 - .L_141)
.L_141:
        /*03e0*/ 	.word	0x00000008
.L_142:


//--------------------- .nv.info._ZN3cub18CUB_300001_SM_10006detail4scan20DeviceScanInitKernelINS0_13ScanTileStateIiLb1EEEEEvT_i --------------------------
	.section	.nv.info._ZN3cub18CUB_300001_SM_10006detail4scan20DeviceScanInitKernelINS0_13ScanTileStateIiLb1EEEEEvT_i,"",@"SHT_CUDA_INFO"
	.sectionflags	@""
	.align	4


	//----- nvinfo : EIATTR_CUDA_API_VERSION
	.align		4
        /*0000*/ 	.byte	0x04, 0x37
        /*0002*/ 	.short	(.L_144 - .L_143)
.L_143:
        /*0004*/ 	.word	0x00000082


	//----- nvinfo : EIATTR_KPARAM_INFO
	.align		4
.L_144:
        /*0008*/ 	.byte	0x04, 0x17
        /*000a*/ 	.short	(.L_146 - .L_145)
.L_145:
        /*000c*/ 	.word	0x00000000
        /*0010*/ 	.short	0x0001
        /*0012*/ 	.short	0x0008
        /*0014*/ 	.byte	0x00, 0xf0, 0x11, 0x00


	//----- nvinfo : EIATTR_KPARAM_INFO
	.align		4
.L_146:
        /*0018*/ 	.byte	0x04, 0x17
        /*001a*/ 	.short	(.L_148 - .L_147)
.L_147:
        /*001c*/ 	.word	0x00000000
        /*0020*/ 	.short	0x0000
        /*0022*/ 	.short	0x0000
        /*0024*/ 	.byte	0x00, 0xf0, 0x21, 0x00


	//----- nvinfo : EIATTR_SPARSE_MMA_MASK
	.align		4
.L_148:
        /*0028*/ 	.byte	0x03, 0x50
        /*002a*/ 	.short	0x0000


	//----- nvinfo : EIATTR_MAXREG_COUNT
	.align		4
        /*002c*/ 	.byte	0x03, 0x1b
        /*002e*/ 	.short	0x00ff


	//----- nvinfo : EIATTR_MERCURY_ISA_VERSION
	.align		4
        /*0030*/ 	.byte	0x03, 0x5f
        /*0032*/ 	.short	0x0101


	//----- nvinfo : EIATTR_VRC_CTA_INIT_COUNT
	.align		4
        /*0034*/ 	.byte	0x02, 0x4a
	.zero		1
	.zero		1


	//----- nvinfo : EIATTR_EXIT_INSTR_OFFSETS
	.align		4
        /*0038*/ 	.byte	0x04, 0x1c
        /*003a*/ 	.short	(.L_150 - .L_149)


	//   ....[0]....
.L_149:
        /*003c*/ 	.word	0x000000f0


	//   ....[1]....
        /*0040*/ 	.word	0x00000130


	//----- nvinfo : EIATTR_CBANK_PARAM_SIZE
	.align		4
.L_150:
        /*0044*/ 	.byte	0x03, 0x19
        /*0046*/ 	.short	0x000c


	//----- nvinfo : EIATTR_PARAM_CBANK
	.align		4
        /*0048*/ 	.byte	0x04, 0x0a
        /*004a*/ 	.short	(.L_152 - .L_151)
	.align		4
.L_151:
        /*004c*/ 	.word	index@(.nv.constant0._ZN3cub18CUB_300001_SM_10006detail4scan20DeviceScanInitKernelINS0_13ScanTileStateIiLb1EEEEEvT_i)
        /*0050*/ 	.short	0x0380
        /*0052*/ 	.short	0x000c


	//----- nvinfo : EIATTR_SW_WAR
	.align		4
.L_152:
        /*0054*/ 	.byte	0x04, 0x36
        /*0056*/ 	.short	(.L_154 - .L_153)
.L_153:
        /*0058*/ 	.word	0x00000008
.L_154:


//--------------------- .nv.info._ZN3cub18CUB_300001_SM_10006detail11EmptyKernelIvEEvv --------------------------
	.section	.nv.info._ZN3cub18CUB_300001_SM_10006detail11EmptyKernelIvEEvv,"",@"SHT_CUDA_INFO"
	.sectionflags	@""
	.align	4


	//----- nvinfo : EIATTR_CUDA_API_VERSION
	.align		4
        /*0000*/ 	.byte	0x04, 0x37
        /*0002*/ 	.short	(.L_156 - .L_155)
.L_155:
        /*0004*/ 	.word	0x00000082


	//----- nvinfo : EIATTR_SPARSE_MMA_MASK
	.align		4
.L_156:
        /*0008*/ 	.byte	0x03, 0x50
        /*000a*/ 	.short	0x0000


	//----- nvinfo : EIATTR_MAXREG_COUNT
	.align		4
        /*000c*/ 	.byte	0x03, 0x1b
        /*000e*/ 	.short	0x00ff


	//----- nvinfo : EIATTR_MERCURY_ISA_VERSION
	.align		4
        /*0010*/ 	.byte	0x03, 0x5f
        /*0012*/ 	.short	0x0101


	//----- nvinfo : EIATTR_VRC_CTA_INIT_COUNT
	.align		4
        /*0014*/ 	.byte	0x02, 0x4a
	.zero		1
	.zero		1


	//----- nvinfo : EIATTR_EXIT_INSTR_OFFSETS
	.align		4
        /*0018*/ 	.byte	0x04, 0x1c
        /*001a*/ 	.short	(.L_158 - .L_157)


	//   ....[0]....
.L_157:
        /*001c*/ 	.word	0x00000010


	//----- nvinfo : EIATTR_SW_WAR
	.align		4
.L_158:
        /*0020*/ 	.byte	0x04, 0x36
        /*0022*/ 	.short	(.L_160 - .L_159)
.L_159:
        /*0024*/ 	.word	0x00000008
.L_160:


//--------------------- .nv.info._Z4sortPKiPiS1_j --------------------------
	.section	.nv.info._Z4sortPKiPiS1_j,"",@"SHT_CUDA_INFO"
	.sectionflags	@""
	.align	4


	//----- nvinfo : EIATTR_CUDA_API_VERSION
	.align		4
        /*0000*/ 	.byte	0x04, 0x37
        /*0002*/ 	.short	(.L_162 - .L_161)
.L_161:
        /*0004*/ 	.word	0x00000082


	//----- nvinfo : EIATTR_KPARAM_INFO
	.align		4
.L_162:
        /*0008*/ 	.byte	0x04, 0x17
        /*000a*/ 	.short	(.L_164 - .L_163)
.L_163:
        /*000c*/ 	.word	0x00000000
        /*0010*/ 	.short	0x0003
        /*0012*/ 	.short	0x0018
        /*0014*/ 	.byte	0x00, 0xf0, 0x11, 0x00


	//----- nvinfo : EIATTR_KPARAM_INFO
	.align		4
.L_164:
        /*0018*/ 	.byte	0x04, 0x17
        /*001a*/ 	.short	(.L_166 - .L_165)
.L_165:
        /*001c*/ 	.word	0x00000000
        /*0020*/ 	.short	0x0002
        /*0022*/ 	.short	0x0010
        /*0024*/ 	.byte	0x00, 0xf5, 0x21, 0x00


	//----- nvinfo : EIATTR_KPARAM_INFO
	.align		4
.L_166:
        /*0028*/ 	.byte	0x04, 0x17
        /*002a*/ 	.short	(.L_168 - .L_167)
.L_167:
        /*002c*/ 	.word	0x00000000
        /*0030*/ 	.short	0x0001
        /*0032*/ 	.short	0x0008
        /*0034*/ 	.byte	0x00, 0xf5, 0x21, 0x00


	//----- nvinfo : EIATTR_KPARAM_INFO
	.align		4
.L_168:
        /*0038*/ 	.byte	0x04, 0x17
        /*003a*/ 	.short	(.L_170 - .L_169)
.L_169:
        /*003c*/ 	.word	0x00000000
        /*0040*/ 	.short	0x0000
        /*0042*/ 	.short	0x0000
        /*0044*/ 	.byte	0x00, 0xf5, 0x21, 0x00


	//----- nvinfo : EIATTR_SPARSE_MMA_MASK
	.align		4
.L_170:
        /*0048*/ 	.byte	0x03, 0x50
        /*004a*/ 	.short	0x0000


	//----- nvinfo : EIATTR_MAXREG_COUNT
	.align		4
        /*004c*/ 	.byte	0x03, 0x1b
        /*004e*/ 	.short	0x00ff


	//----- nvinfo : EIATTR_MERCURY_ISA_VERSION
	.align		4
        /*0050*/ 	.byte	0x03, 0x5f
        /*0052*/ 	.short	0x0101


	//----- nvinfo : EIATTR_VRC_CTA_INIT_COUNT
	.align		4
        /*0054*/ 	.byte	0x02, 0x4a
	.zero		1
	.zero		1


	//----- nvinfo : EIATTR_EXIT_INSTR_OFFSETS
	.align		4
        /*0058*/ 	.byte	0x04, 0x1c
        /*005a*/ 	.short	(.L_172 - .L_171)


	//   ....[0]....
.L_171:
        /*005c*/ 	.word	0x00000070


	//   ....[1]....
        /*0060*/ 	.word	0x00000180


	//----- nvinfo : EIATTR_CRS_STACK_SIZE
	.align		4
.L_172:
        /*0064*/ 	.byte	0x04, 0x1e
        /*0066*/ 	.short	(.L_174 - .L_173)
.L_173:
        /*0068*/ 	.word	0x00000000


	//----- nvinfo : EIATTR_CBANK_PARAM_SIZE
	.align		4
.L_174:
        /*006c*/ 	.byte	0x03, 0x19
        /*006e*/ 	.short	0x001c


	//----- nvinfo : EIATTR_PARAM_CBANK
	.align		4
        /*0070*/ 	.byte	0x04, 0x0a
        /*0072*/ 	.short	(.L_176 - .L_175)
	.align		4
.L_175:
        /*0074*/ 	.word	index@(.nv.constant0._Z4sortPKiPiS1_j)
        /*0078*/ 	.short	0x0380
        /*007a*/ 	.short	0x001c


	//----- nvinfo : EIATTR_SW_WAR
	.align		4
.L_176:
        /*007c*/ 	.byte	0x04, 0x36
        /*007e*/ 	.short	(.L_178 - .L_177)
.L_177:
        /*0080*/ 	.word	0x00000008
.L_178:


//--------------------- .nv.info._Z4histPKiPij    --------------------------
	.section	.nv.info._Z4histPKiPij,"",@"SHT_CUDA_INFO"
	.sectionflags	@""
	.align	4


	//----- nvinfo : EIATTR_CUDA_API_VERSION
	.align		4
        /*0000*/ 	.byte	0x04, 0x37
        /*0002*/ 	.short	(.L_180 - .L_179)
.L_179:
        /*0004*/ 	.word	0x00000082


	//----- nvinfo : EIATTR_KPARAM_INFO
	.align		4
.L_180:
        /*0008*/ 	.byte	0x04, 0x17
        /*000a*/ 	.short	(.L_182 - .L_181)
.L_181:
        /*000c*/ 	.word	0x00000000
        /*0010*/ 	.short	0x0002
        /*0012*/ 	.short	0x0010
        /*0014*/ 	.byte	0x00, 0xf0, 0x11, 0x00


	//----- nvinfo : EIATTR_KPARAM_INFO
	.align		4
.L_182:
        /*0018*/ 	.byte	0x04, 0x17
        /*001a*/ 	.short	(.L_184 - .L_183)
.L_183:
        /*001c*/ 	.word	0x00000000
        /*0020*/ 	.short	0x0001
        /*0022*/ 	.short	0x0008
        /*0024*/ 	.byte	0x00, 0xf5, 0x21, 0x00


	//----- nvinfo : EIATTR_KPARAM_INFO
	.align		4
.L_184:
        /*0028*/ 	.byte	0x04, 0x17
        /*002a*/ 	.short	(.L_186 - .L_185)
.L_185:
        /*002c*/ 	.word	0x00000000
        /*0030*/ 	.short	0x0000
        /*0032*/ 	.short	0x0000
        /*0034*/ 	.byte	0x00, 0xf5, 0x21, 0x00


	//----- nvinfo : EIATTR_SPARSE_MMA_MASK
	.align		4
.L_186:
        /*0038*/ 	.byte	0x03, 0x50
        /*003a*/ 	.short	0x0000


	//----- nvinfo : EIATTR_MAXREG_COUNT
	.align		4
        /*003c*/ 	.byte	0x03, 0x1b
        /*003e*/ 	.short	0x00ff


	//----- nvinfo : EIATTR_MERCURY_ISA_VERSION
	.align		4
        /*0040*/ 	.byte	0x03, 0x5f
        /*0042*/ 	.short	0x0101


	//----- nvinfo : EIATTR_VRC_CTA_INIT_COUNT
	.align		4
        /*0044*/ 	.byte	0x02, 0x4a
	.zero		1
	.zero		1


	//----- nvinfo : EIATTR_EXIT_INSTR_OFFSETS
	.align		4
        /*0048*/ 	.byte	0x04, 0x1c
        /*004a*/ 	.short	(.L_188 - .L_187)


	//   ....[0]....
.L_187:
        /*004c*/ 	.word	0x00000070


	//   ....[1]....
        /*0050*/ 	.word	0x00000150


	//----- nvinfo : EIATTR_CRS_STACK_SIZE
	.align		4
.L_188:
        /*0054*/ 	.byte	0x04, 0x1e
        /*0056*/ 	.short	(.L_190 - .L_189)
.L_189:
        /*0058*/ 	.word	0x00000000


	//----- nvinfo : EIATTR_CBANK_PARAM_SIZE
	.align		4
.L_190:
        /*005c*/ 	.byte	0x03, 0x19
        /*005e*/ 	.short	0x0014


	//----- nvinfo : EIATTR_PARAM_CBANK
	.align		4
        /*0060*/ 	.byte	0x04, 0x0a
        /*0062*/ 	.short	(.L_192 - .L_191)
	.align		4
.L_191:
        /*0064*/ 	.word	index@(.nv.constant0._Z4histPKiPij)
        /*0068*/ 	.short	0x0380
        /*006a*/ 	.short	0x0014


	//----- nvinfo : EIATTR_SW_WAR
	.align		4
.L_192:
        /*006c*/ 	.byte	0x04, 0x36
        /*006e*/ 	.short	(.L_194 - .L_193)
.L_193:
        /*0070*/ 	.word	0x00000008
.L_194:


//--------------------- .nv.callgraph             --------------------------
	.section	.nv.callgraph,"",@"SHT_CUDA_CALLGRAPH"
	.align	4
	.sectionentsize	8
	.align		4
        /*0000*/ 	.word	0x00000000
	.align		4
        /*0004*/ 	.word	0xffffffff
	.align		4
        /*0008*/ 	.word	0x00000000
	.align		4
        /*000c*/ 	.word	0xfffffffe
	.align		4
        /*0010*/ 	.word	0x00000000
	.align		4
        /*0014*/ 	.word	0xfffffffd
	.align		4
        /*0018*/ 	.word	0x00000000
	.align		4
        /*001c*/ 	.word	0xfffffffc


//--------------------- .nv.constant4             --------------------------
	.section	.nv.constant4,"a",@progbits
	.align	8
	.align		8
.nv.constant4:
        /*0000*/ 	.dword	_ZN30_INTERNAL_93c83c8b_4_k_cu_main4cuda3std3__45__cpo5beginE
	.align		8
        /*0008*/ 	.dword	_ZN30_INTERNAL_93c83c8b_4_k_cu_main4cuda3std3__45__cpo3endE
	.align		8
        /*0010*/ 	.dword	_ZN30_INTERNAL_93c83c8b_4_k_cu_main4cuda3std3__45__cpo6cbeginE
	.align		8
        /*0018*/ 	.dword	_ZN30_INTERNAL_93c83c8b_4_k_cu_main4cuda3std3__45__cpo4cendE
	.align		8
        /*0020*/ 	.dword	_ZN30_INTERNAL_93c83c8b_4_k_cu_main4cuda3std3__45__cpo6rbeginE
	.align		8
        /*0028*/ 	.dword	_ZN30_INTERNAL_93c83c8b_4_k_cu_main4cuda3std3__45__cpo4rendE
	.align		8
        /*0030*/ 	.dword	_ZN30_INTERNAL_93c83c8b_4_k_cu_main4cuda3std3__45__cpo7crbeginE
	.align		8
        /*0038*/ 	.dword	_ZN30_INTERNAL_93c83c8b_4_k_cu_main4cuda3std3__45__cpo5crendE
	.align		8
        /*0040*/ 	.dword	_ZN30_INTERNAL_93c83c8b_4_k_cu_main4cuda3std3__432_GLOBAL__N__93c83c8b_4_k_cu_main6ignoreE
	.align		8
        /*0048*/ 	.dword	_ZN30_INTERNAL_93c83c8b_4_k_cu_main4cuda3std3__419piecewise_constructE
	.align		8
        /*0050*/ 	.dword	_ZN30_INTERNAL_93c83c8b_4_k_cu_main4cuda3std3__48in_placeE
	.align		8
        /*0058*/ 	.dword	_ZN30_INTERNAL_93c83c8b_4_k_cu_main4cuda3std3__420unreachable_sentinelE
	.align		8
        /*0060*/ 	.dword	_ZN30_INTERNAL_93c83c8b_4_k_cu_main4cuda3std3__47nulloptE
	.align		8
        /*0068*/ 	.dword	_ZN30_INTERNAL_93c83c8b_4_k_cu_main4cuda3std3__48unexpectE
	.align		8
        /*0070*/ 	.dword	_ZN30_INTERNAL_93c83c8b_4_k_cu_main4cuda3std6ranges3__45__cpo4swapE
	.align		8
        /*0078*/ 	.dword	_ZN30_INTERNAL_93c83c8b_4_k_cu_main4cuda3std6ranges3__45__cpo9iter_moveE
	.align		8
        /*0080*/ 	.dword	_ZN30_INTERNAL_93c83c8b_4_k_cu_main4cuda3std6ranges3__45__cpo5beginE
	.align		8
        /*0088*/ 	.dword	_ZN30_INTERNAL_93c83c8b_4_k_cu_main4cuda3std6ranges3__45__cpo3endE
	.align		8
        /*0090*/ 	.dword	_ZN30_INTERNAL_93c83c8b_4_k_cu_main4cuda3std6ranges3__45__cpo6cbeginE
	.align		8
        /*0098*/ 	.dword	_ZN30_INTERNAL_93c83c8b_4_k_cu_main4cuda3std6ranges3__45__cpo4cendE
	.align		8
        /*00a0*/ 	.dword	_ZN30_INTERNAL_93c83c8b_4_k_cu_main4cuda3std6ranges3__45__cpo7advanceE
	.align		8
        /*00a8*/ 	.dword	_ZN30_INTERNAL_93c83c8b_4_k_cu_main4cuda3std6ranges3__45__cpo9iter_swapE
	.align		8
        /*00b0*/ 	.dword	_ZN30_INTERNAL_93c83c8b_4_k_cu_main4cuda3std6ranges3__45__cpo4nextE
	.align		8
        /*00b8*/ 	.dword	_ZN30_INTERNAL_93c83c8b_4_k_cu_main4cuda3std6ranges3__45__cpo4prevE
	.align		8
        /*00c0*/ 	.dword	_ZN30_INTERNAL_93c83c8b_4_k_cu_main4cuda3std6ranges3__45__cpo4dataE
	.align		8
        /*00c8*/ 	.dword	_ZN30_INTERNAL_93c83c8b_4_k_cu_main4cuda3std6ranges3__45__cpo5cdataE
	.align		8
        /*00d0*/ 	.dword	_ZN30_INTERNAL_93c83c8b_4_k_cu_main4cuda3std6ranges3__45__cpo4sizeE
	.align		8
        /*00d8*/ 	.dword	_ZN30_INTERNAL_93c83c8b_4_k_cu_main4cuda3std6ranges3__45__cpo5ssizeE
	.align		8
        /*00e0*/ 	.dword	_ZN30_INTERNAL_93c83c8b_4_k_cu_main4cuda3std6ranges3__45__cpo8distanceE
	.align		8
        /*00e8*/ 	.dword	_ZN30_INTERNAL_93c83c8b_4_k_cu_main6thrust24THRUST_300001_SM_1000_NS8cuda_cub3parE
	.align		8
        /*00f0*/ 	.dword	_ZN30_INTERNAL_93c83c8b_4_k_cu_main6thrust24THRUST_300001_SM_1000_NS8cuda_cub10par_nosyncE
	.align		8
        /*00f8*/ 	.dword	_ZN30_INTERNAL_93c83c8b_4_k_cu_main6thrust24THRUST_300001_SM_1000_NS6system6detail10sequential3seqE
	.align		8
        /*0100*/ 	.dword	_ZN30_INTERNAL_93c83c8b_4_k_cu_main6thrust24THRUST_300001_SM_1000_NS6system3cpp3parE
	.align		8
        /*0108*/ 	.dword	_ZN30_INTERNAL_93c83c8b_4_k_cu_main6thrust24THRUST_300001_SM_1000_NS12placeholders2_1E
	.align		8
        /*0110*/ 	.dword	_ZN30_INTERNAL_93c83c8b_4_k_cu_main6thrust24THRUST_300001_SM_1000_NS12placeholders2_2E
	.align		8
        /*0118*/ 	.dword	_ZN30_INTERNAL_93c83c8b_4_k_cu_main6thrust24THRUST_300001_SM_1000_NS12placeholders2_3E
	.align		8
        /*0120*/ 	.dword	_ZN30_INTERNAL_93c83c8b_4_k_cu_main6thrust24THRUST_300001_SM_1000_NS12placeholders2_4E
	.align		8
        /*0128*/ 	.dword	_ZN30_INTERNAL_93c83c8b_4_k_cu_main6thrust24THRUST_300001_SM_1000_NS12placeholders2_5E
	.align		8
        /*0130*/ 	.dword	_ZN30_INTERNAL_93c83c8b_4_k_cu_main6thrust24THRUST_300001_SM_1000_NS12placeholders2_6E
	.align		8
        /*0138*/ 	.dword	_ZN30_INTERNAL_93c83c8b_4_k_cu_main6thrust24THRUST_300001_SM_1000_NS12placeholders2_7E
	.align		8
        /*0140*/ 	.dword	_ZN30_INTERNAL_93c83c8b_4_k_cu_main6thrust24THRUST_300001_SM_1000_NS12placeholders2_8E
	.align		8
        /*0148*/ 	.dword	_ZN30_INTERNAL_93c83c8b_4_k_cu_main6thrust24THRUST_300001_SM_1000_NS12placeholders2_9E
	.align		8
        /*0150*/ 	.dword	_ZN30_INTERNAL_93c83c8b_4_k_cu_main6thrust24THRUST_300001_SM_1000_NS12placeholders3_10E
	.align		8
        /*0158*/ 	.dword	_ZN30_INTERNAL_93c83c8b_4_k_cu_main6thrust24THRUST_300001_SM_1000_NS3seqE
	.align		8
        /*0160*/ 	.dword	_ZN30_INTERNAL_93c83c8b_4_k_cu_main6thrust24THRUST_300001_SM_1000_NS6deviceE


//--------------------- .text._ZN3cub18CUB_300001_SM_10006detail4scan16DeviceScanKernelINS2_10policy_hubIiiimN4cuda3std3__44plusIvEEE10Policy1000EPiSC_NS0_13ScanTileStateIiLb1EEES9_NS0_8NullTypeEmiLb0ESF_EEvT0_T1_T2_iT3_T4_T5_ --------------------------
	.section	.text._ZN3cub18CUB_300001_SM_10006detail4scan16DeviceScanKernelINS2_10policy_hubIiiimN4cuda3std3__44plusIvEEE10Policy1000EPiSC_NS0_13ScanTileStateIiLb1EEES9_NS0_8NullTypeEmiLb0ESF_EEvT0_T1_T2_iT3_T4_T5_,"ax",@progbits
	.align	128
        .global         _ZN3cub18CUB_300001_SM_10006detail4scan16DeviceScanKernelINS2_10policy_hubIiiimN4cuda3std3__44plusIvEEE10Policy1000EPiSC_NS0_13ScanTileStateIiLb1EEES9_NS0_8NullTypeEmiLb0ESF_EEvT0_T1_T2_iT3_T4_T5_
        .type           _ZN3cub18CUB_300001_SM_10006detail4scan16DeviceScanKernelINS2_10policy_hubIiiimN4cuda3std3__44plusIvEEE10Policy1000EPiSC_NS0_13ScanTileStateIiLb1EEES9_NS0_8NullTypeEmiLb0ESF_EEvT0_T1_T2_iT3_T4_T5_,@function
        .size           _ZN3cub18CUB_300001_SM_10006detail4scan16DeviceScanKernelINS2_10policy_hubIiiimN4cuda3std3__44plusIvEEE10Policy1000EPiSC_NS0_13ScanTileStateIiLb1EEES9_NS0_8NullTypeEmiLb0ESF_EEvT0_T1_T2_iT3_T4_T5_,(.L_x_194 - _ZN3cub18CUB_300001_SM_10006detail4scan16DeviceScanKernelINS2_10policy_hubIiiimN4cuda3std3__44plusIvEEE10Policy1000EPiSC_NS0_13ScanTileStateIiLb1EEES9_NS0_8NullTypeEmiLb0ESF_EEvT0_T1_T2_iT3_T4_T5_)
        .other          _ZN3cub18CUB_300001_SM_10006detail4scan16DeviceScanKernelINS2_10policy_hubIiiimN4cuda3std3__44plusIvEEE10Policy1000EPiSC_NS0_13ScanTileStateIiLb1EEES9_NS0_8NullTypeEmiLb0ESF_EEvT0_T1_T2_iT3_T4_T5_,@"STO_CUDA_ENTRY STV_DEFAULT"
_ZN3cub18CUB_300001_SM_10006detail4scan16DeviceScanKernelINS2_10policy_hubIiiimN4cuda3std3__44plusIvEEE10Policy1000EPiSC_NS0_13ScanTileStateIiLb1EEES9_NS0_8NullTypeEmiLb0ESF_EEvT0_T1_T2_iT3_T4_T5_:
.text._ZN3cub18CUB_300001_SM_10006detail4scan16DeviceScanKernelINS2_10policy_hubIiiimN4cuda3std3__44plusIvEEE10Policy1000EPiSC_NS0_13ScanTileStateIiLb1EEES9_NS0_8NullTypeEmiLb0ESF_EEvT0_T1_T2_iT3_T4_T5_:
[----:B------:R-:W-:Y:S08]  /*0000*/  LDC R1, c[0x0][0x37c] ;  /* 0x0000df00ff017b82 */ /* 0x000ff00000000800 */
[----:B------:R-:W0:Y:S01]  /*0010*/  S2UR UR6, SR_CTAID.X ;  /* 0x00000000000679c3 */ /* 0x000e220000002500 */
[----:B------:R-:W0:Y:S01]  /*0020*/  LDCU UR4, c[0x0][0x398] ;  /* 0x00007300ff0477ac */ /* 0x000e220008000800 */
[----:B------:R-:W1:Y:S01]  /*0030*/  LDCU.64 UR8, c[0x0][0x3a0] ;  /* 0x00007400ff0877ac */ /* 0x000e620008000a00 */
[----:B------:R-:W2:Y:S01]  /*0040*/  LDCU.64 UR12, c[0x0][0x358] ;  /* 0x00006b00ff0c77ac */ /* 0x000ea20008000a00 */
[----:B0-----:R-:W-:-:S04]  /*0050*/  UIADD3 UR6, UPT, UPT, UR6, UR4, URZ ;  /* 0x0000000406067290 */ /* 0x001fc8000fffe0ff */
[----:B------:R-:W-:-:S04]  /*0060*/  UIMAD.WIDE UR10, UR6, 0x1ee0, URZ ;  /* 0x00001ee0060a78a5 */ /* 0x000fc8000f8e02ff */
[----:B-1----:R-:W-:-:S04]  /*0070*/  UIADD3 UR7, UP0, UPT, -UR10, UR8, URZ ;  /* 0x000000080a077290 */ /* 0x002fc8000ff1e1ff */
[----:B------:R-:W-:Y:S02]  /*0080*/  UIADD3.X UR4, UPT, UPT, ~UR11, UR9, URZ, UP0, !UPT ;  /* 0x000000090b047290 */ /* 0x000fe400087fe5ff */
[----:B------:R-:W-:-:S04]  /*0090*/  UISETP.GE.U32.AND UP0, UPT, UR7, 0x1ee1, UPT ;  /* 0x00001ee10700788c */ /* 0x000fc8000bf06070 */
[----:B------:R-:W-:-:S09]  /*00a0*/  UISETP.GE.U32.AND.EX UP0, UPT, UR4, URZ, UPT, UP0 ;  /* 0x000000ff0400728c */ /* 0x000fd2000bf06100 */
[----:B--2---:R-:W-:Y:S05]  /*00b0*/  BRA.U !UP0, `(.L_x_0) ;  /* 0x0000001d08047547 */ /* 0x004fea000b800000 */
[----:B------:R-:W0:Y:S01]  /*00c0*/  S2R R36, SR_TID.X ;  /* 0x0000000000247919 */ /* 0x000e220000002100 */
[----:B------:R-:W1:Y:S01]  /*00d0*/  LDCU.64 UR4, c[0x0][0x380] ;  /* 0x00007000ff0477ac */ /* 0x000e620008000a00 */
[C---:B0-----:R-:W-:Y:S02]  /*00e0*/  LOP3.LUT R0, R36.reuse, 0x1f, RZ, 0xc0, !PT ;  /* 0x0000001f24007812 */ /* 0x041fe400078ec0ff */
[----:B------:R-:W-:-:S05]  /*00f0*/  LOP3.LUT R3, R36, 0x3e0, RZ, 0xc0, !PT ;  /* 0x000003e024037812 */ /* 0x000fca00078ec0ff */
[----:B------:R-:W-:-:S05]  /*0100*/  IMAD R0, R3, 0x13, R0 ;  /* 0x0000001303007824 */ /* 0x000fca00078e0200 */
[----:B------:R-:W-:-:S05]  /*0110*/  IADD3 R0, P0, PT, R0, UR10, RZ ;  /* 0x0000000a00007c10 */ /* 0x000fca000ff1e0ff */
[----:B------:R-:W-:Y:S02]  /*0120*/  IMAD.X R41, RZ, RZ, UR11, P0 ;  /* 0x0000000bff297e24 */ /* 0x000fe400080e06ff */
[----:B------:R-:W-:-:S03]  /*0130*/  IMAD.SHL.U32 R42, R0, 0x4, RZ ;  /* 0x00000004002a7824 */ /* 0x000fc600078e00ff */
[----:B------:R-:W-:Y:S02]  /*0140*/  SHF.L.U64.HI R41, R0, 0x2, R41 ;  /* 0x0000000200297819 */ /* 0x000fe40000010229 */
[----:B-1----:R-:W-:-:S04]  /*0150*/  IADD3 R2, P0, PT, R42, UR4, RZ ;  /* 0x000000042a027c10 */ /* 0x002fc8000ff1e0ff */
[----:B------:R-:W-:-:S05]  /*0160*/  IADD3.X R3, PT, PT, R41, UR5, RZ, P0, !PT ;  /* 0x0000000529037c10 */ /* 0x000fca00087fe4ff */
[----:B------:R-:W2:Y:S04]  /*0170*/  LD.E.STRONG.SM R5, desc[UR12][R2.64] ;  /* 0x0000000c02057980 */ /* 0x000ea8000c10b900 */
[----:B------:R-:W3:Y:S04]  /*0180*/  LD.E.STRONG.SM R7, desc[UR12][R2.64+0x80] ;  /* 0x0000800c02077980 */ /* 0x000ee8000c10b900 */
[----:B------:R-:W4:Y:S04]  /*0190*/  LD.E.STRONG.SM R9, desc[UR12][R2.64+0x100] ;  /* 0x0001000c02097980 */ /* 0x000f28000c10b900 */
[----:B------:R-:W5:Y:S04]  /*01a0*/  LD.E.STRONG.SM R11, desc[UR12][R2.64+0x180] ;  /* 0x0001800c020b7980 */ /* 0x000f68000c10b900 */
        /* <DEDUP_REMOVED lines=14> */
[----:B------:R-:W5:Y:S01]  /*0290*/  LD.E.STRONG.SM R0, desc[UR12][R2.64+0x900] ;  /* 0x0009000c02007980 */ /* 0x000f62000c10b900 */
[----:B------:R-:W0:Y:S01]  /*02a0*/  S2UR UR5, SR_CgaCtaId ;  /* 0x00000000000579c3 */ /* 0x000e220000008800 */
[----:B------:R-:W-:Y:S01]  /*02b0*/  SHF.R.U32.HI R32, RZ, 0x5, R36 ;  /* 0x00000005ff207819 */ /* 0x000fe20000011624 */
[----:B------:R-:W-:Y:S01]  /*02c0*/  UMOV UR4, 0x400 ;  /* 0x0000040000047882 */ /* 0x000fe20000000000 */
[----:B------:R-:W1:Y:S01]  /*02d0*/  S2R R44, SR_LANEID ;  /* 0x00000000002c7919 */ /* 0x000e620000000000 */
[----:B------:R-:W-:Y:S01]  /*02e0*/  UISETP.NE.AND UP0, UPT, UR6, URZ, UPT ;  /* 0x000000ff0600728c */ /* 0x000fe2000bf05270 */
[----:B------:R-:W-:Y:S01]  /*02f0*/  BSSY.RECONVERGENT B0, `(.L_x_1) ;  /* 0x000014b000007945 */ /* 0x000fe20003800200 */
[----:B0-----:R-:W-:Y:S01]  /*0300*/  ULEA UR4, UR5, UR4, 0x18 ;  /* 0x0000000405047291 */ /* 0x001fe2000f8ec0ff */
[----:B-1----:R-:W-:-:S05]  /*0310*/  IMAD R28, R32, 0x260, R44 ;  /* 0x00000260201c7824 */ /* 0x002fca00078e022c */
[----:B------:R-:W-:-:S05]  /*0320*/  LEA R28, R28, UR4, 0x2 ;  /* 0x000000041c1c7c11 */ /* 0x000fca000f8e10ff */
[----:B------:R-:W-:Y:S01]  /*0330*/  IMAD R27, R44, 0x48, R28 ;  /* 0x000000482c1b7824 */ /* 0x000fe200078e021c */
[----:B--2---:R0:W-:Y:S04]  /*0340*/  STS [R28], R5 ;  /* 0x000000051c007388 */ /* 0x0041e80000000800 */
[----:B---3--:R0:W-:Y:S04]  /*0350*/  STS [R28+0x80], R7 ;  /* 0x000080071c007388 */ /* 0x0081e80000000800 */
[----:B----4-:R0:W-:Y:S04]  /*0360*/  STS [R28+0x100], R9 ;  /* 0x000100091c007388 */ /* 0x0101e80000000800 */
[----:B-----5:R0:W-:Y:S04]  /*0370*/  STS [R28+0x180], R11 ;  /* 0x0001800b1c007388 */ /* 0x0201e80000000800 */
[----:B------:R0:W-:Y:S04]  /*0380*/  STS [R28+0x200], R13 ;  /* 0x0002000d1c007388 */ /* 0x0001e80000000800 */
        /* <DEDUP_REMOVED lines=13> */
[----:B------:R0:W-:Y:S01]  /*0460*/  STS [R28+0x900], R0 ;  /* 0x000900001c007388 */ /* 0x0001e20000000800 */
[----:B------:R-:W-:-:S03]  /*0470*/  NOP ;  /* 0x0000000000007918 */ /* 0x000fc60000000000 */
[----:B------:R0:W1:Y:S04]  /*0480*/  LDS R26, [R27] ;  /* 0x000000001b1a7984 */ /* 0x0000680000000800 */
[----:B------:R0:W2:Y:S04]  /*0490*/  LDS R25, [R27+0x4] ;  /* 0x000004001b197984 */ /* 0x0000a80000000800 */
[----:B------:R0:W3:Y:S04]  /*04a0*/  LDS R24, [R27+0x8] ;  /* 0x000008001b187984 */ /* 0x0000e80000000800 */
[----:B------:R0:W4:Y:S04]  /*04b0*/  LDS R40, [R27+0xc] ;  /* 0x00000c001b287984 */ /* 0x0001280000000800 */
[----:B------:R0:W0:Y:S04]  /*04c0*/  LDS R39, [R27+0x10] ;  /* 0x000010001b277984 */ /* 0x0000280000000800 */
        /* <DEDUP_REMOVED lines=13> */
[----:B------:R0:W0:Y:S01]  /*05a0*/  LDS R0, [R27+0x48] ;  /* 0x000048001b007984 */ /* 0x0000220000000800 */
[----:B------:R-:W-:Y:S06]  /*05b0*/  BAR.SYNC.DEFER_BLOCKING 0x0 ;  /* 0x0000000000007b1d */ /* 0x000fec0000010000 */
[----:B-1234-:R-:W-:Y:S05]  /*05c0*/  BRA.U UP0, `(.L_x_2) ;  /* 0x0000000500247547 */ /* 0x01efea000b800000 */
[----:B------:R-:W-:Y:S02]  /*05d0*/  IADD3 R8, PT, PT, R24, R25, R26 ;  /* 0x0000001918087210 */ /* 0x000fe40007ffe01a */
[----:B------:R-:W-:Y:S02]  /*05e0*/  ISETP.NE.AND P1, PT, R44, 0x1f, PT ;  /* 0x0000001f2c00780c */ /* 0x000fe40003f25270 */
[----:B0-----:R-:W-:Y:S02]  /*05f0*/  IADD3 R8, PT, PT, R39, R40, R8 ;  /* 0x0000002827087210 */ /* 0x001fe40007ffe008 */
[----:B------:R-:W-:Y:S02]  /*0600*/  ISETP.GE.U32.AND P2, PT, R36, 0x20, PT ;  /* 0x000000202400780c */ /* 0x000fe40003f46070 */
[----:B------:R-:W-:Y:S02]  /*0610*/  IADD3 R8, PT, PT, R30, R31, R8 ;  /* 0x0000001f1e087210 */ /* 0x000fe40007ffe008 */
[----:B------:R-:W-:-:S02]  /*0620*/  ISETP.NE.AND P3, PT, R44, RZ, PT ;  /* 0x000000ff2c00720c */ /* 0x000fc40003f65270 */
[----:B------:R-:W-:-:S03]  /*0630*/  IADD3 R8, PT, PT, R23, R29, R8 ;  /* 0x0000001d17087210 */ /* 0x000fc60007ffe008 */
[----:B------:R-:W-:Y:S02]  /*0640*/  @!P1 LEA R37, R32, UR4, 0x2 ;  /* 0x0000000420259c11 */ /* 0x000fe4000f8e10ff */
[----:B------:R-:W-:-:S04]  /*0650*/  IADD3 R8, PT, PT, R21, R22, R8 ;  /* 0x0000001615087210 */ /* 0x000fc80007ffe008 */
[----:B------:R-:W-:-:S04]  /*0660*/  IADD3 R8, PT, PT, R7, R20, R8 ;  /* 0x0000001407087210 */ /* 0x000fc80007ffe008 */
[----:B------:R-:W-:-:S04]  /*0670*/  IADD3 R8, PT, PT, R5, R6, R8 ;  /* 0x0000000605087210 */ /* 0x000fc80007ffe008 */
[----:B------:R-:W-:-:S04]  /*0680*/  IADD3 R33, PT, PT, R3, R4, R8 ;  /* 0x0000000403217210 */ /* 0x000fc80007ffe008 */
[----:B------:R-:W-:-:S05]  /*0690*/  IADD3 R33, PT, PT, R0, R2, R33 ;  /* 0x0000000200217210 */ /* 0x000fca0007ffe021 */
[----:B------:R-:W0:Y:S02]  /*06a0*/  SHFL.UP P0, R8, R33, 0x1, RZ ;  /* 0x0420000021087989 */ /* 0x000e2400000000ff */
[----:B0-----:R-:W-:-:S05]  /*06b0*/  @P0 IMAD.IADD R8, R33, 0x1, R8 ;  /* 0x0000000121080824 */ /* 0x001fca00078e0208 */
[----:B------:R-:W0:Y:S02]  /*06c0*/  SHFL.UP P0, R13, R8, 0x2, RZ ;  /* 0x04400000080d7989 */ /* 0x000e2400000000ff */
[----:B0-----:R-:W-:-:S05]  /*06d0*/  @P0 IMAD.IADD R13, R8, 0x1, R13 ;  /* 0x00000001080d0824 */ /* 0x001fca00078e020d */
[----:B------:R-:W0:Y:S02]  /*06e0*/  SHFL.UP P0, R16, R13, 0x4, RZ ;  /* 0x048000000d107989 */ /* 0x000e2400000000ff */
[----:B0-----:R-:W-:-:S05]  /*06f0*/  @P0 IMAD.IADD R16, R13, 0x1, R16 ;  /* 0x000000010d100824 */ /* 0x001fca00078e0210 */
[----:B------:R-:W0:Y:S02]  /*0700*/  SHFL.UP P0, R35, R16, 0x8, RZ ;  /* 0x0500000010237989 */ /* 0x000e2400000000ff */
[----:B0-----:R-:W-:-:S05]  /*0710*/  @P0 IMAD.IADD R35, R16, 0x1, R35 ;  /* 0x0000000110230824 */ /* 0x001fca00078e0223 */
[----:B------:R-:W0:Y:S02]  /*0720*/  SHFL.UP P0, R34, R35, 0x10, RZ ;  /* 0x0600000023227989 */ /* 0x000e2400000000ff */
[----:B0-----:R-:W-:Y:S01]  /*0730*/  @P0 IMAD.IADD R34, R35, 0x1, R34 ;  /* 0x0000000123220824 */ /* 0x001fe200078e0222 */
[----:B------:R-:W-:-:S03]  /*0740*/  ISETP.NE.AND P0, PT, R32, 0x2, PT ;  /* 0x000000022000780c */ /* 0x000fc60003f05270 */
[----:B------:R-:W-:Y:S01]  /*0750*/  IMAD.IADD R33, R34, 0x1, -R33 ;  /* 0x0000000122217824 */ /* 0x000fe200078e0a21 */
[----:B------:R-:W-:Y:S01]  /*0760*/  @!P1 STS [R37+0x10], R34 ;  /* 0x0000102225009388 */ /* 0x000fe20000000800 */
[----:B------:R-:W-:Y:S01]  /*0770*/  BAR.SYNC.DEFER_BLOCKING 0x0 ;  /* 0x0000000000007b1d */ /* 0x000fe20000010000 */
[----:B------:R-:W-:-:S05]  /*0780*/  ISETP.NE.AND P1, PT, R32, 0x9, PT ;  /* 0x000000092000780c */ /* 0x000fca0003f25270 */
[----:B------:R-:W0:Y:S04]  /*0790*/  LDS.128 R8, [UR4+0x10] ;  /* 0x00001004ff087984 */ /* 0x000e280008000c00 */
[----:B------:R-:W1:Y:S04]  /*07a0*/  LDS.128 R12, [UR4+0x20] ;  /* 0x00002004ff0c7984 */ /* 0x000e680008000c00 */
[----:B------:R-:W2:Y:S01]  /*07b0*/  LDS.128 R16, [UR4+0x30] ;  /* 0x00003004ff107984 */ /* 0x000ea20008000c00 */
[----:B0-----:R-:W-:-:S04]  /*07c0*/  IMAD.IADD R9, R8, 0x1, R9 ;  /* 0x0000000108097824 */ /* 0x001fc800078e0209 */
[----:B------:R-:W-:Y:S01]  /*07d0*/  IMAD.IADD R10, R10, 0x1, R9 ;  /* 0x000000010a0a7824 */ /* 0x000fe200078e0209 */
[----:B------:R-:W-:Y:S02]  /*07e0*/  SEL R8, R9, R8, !P0 ;  /* 0x0000000809087207 */ /* 0x000fe40004000000 */
[----:B------:R-:W-:Y:S01]  /*07f0*/  ISETP.NE.AND P0, PT, R32, 0x3, PT ;  /* 0x000000032000780c */ /* 0x000fe20003f05270 */
[----:B------:R-:W-:Y:S01]  /*0800*/  IMAD.IADD R11, R11, 0x1, R10 ;  /* 0x000000010b0b7824 */ /* 0x000fe200078e020a */
[----:B------:R-:W-:Y:S02]  /*0810*/  SEL R9, R33, RZ, P3 ;  /* 0x000000ff21097207 */ /* 0x000fe40001800000 */
[----:B------:R-:W-:Y:S01]  /*0820*/  SEL R8, R10, R8, !P0 ;  /* 0x000000080a087207 */ /* 0x000fe20004000000 */
[----:B-1----:R-:W-:Y:S01]  /*0830*/  IMAD.IADD R12, R11, 0x1, R12 ;  /* 0x000000010b0c7824 */ /* 0x002fe200078e020c */
[----:B------:R-:W-:-:S03]  /*0840*/  ISETP.NE.AND P0, PT, R32, 0x4, PT ;  /* 0x000000042000780c */ /* 0x000fc60003f05270 */
[----:B------:R-:W-:Y:S01]  /*0850*/  IMAD.IADD R13, R13, 0x1, R12 ;  /* 0x000000010d0d7824 */ /* 0x000fe200078e020c */
[----:B------:R-:W-:Y:S02]  /*0860*/  SEL R8, R11, R8, !P0 ;  /* 0x000000080b087207 */ /* 0x000fe40004000000 */
[----:B------:R-:W-:Y:S01]  /*0870*/  ISETP.NE.AND P0, PT, R32, 0x5, PT ;  /* 0x000000052000780c */ /* 0x000fe20003f05270 */
[----:B------:R-:W-:-:S03]  /*0880*/  IMAD.IADD R14, R14, 0x1, R13 ;  /* 0x000000010e0e7824 */ /* 0x000fc600078e020d */
[----:B------:R-:W-:Y:S01]  /*0890*/  SEL R8, R12, R8, !P0 ;  /* 0x000000080c087207 */ /* 0x000fe20004000000 */
[----:B------:R-:W-:Y:S01]  /*08a0*/  IMAD.IADD R15, R15, 0x1, R14 ;  /* 0x000000010f0f7824 */ /* 0x000fe200078e020e */
[----:B------:R-:W-:-:S03]  /*08b0*/  ISETP.NE.AND P0, PT, R32, 0x6, PT ;  /* 0x000000062000780c */ /* 0x000fc60003f05270 */
[----:B--2---:R-:W-:Y:S01]  /*08c0*/  IMAD.IADD R16, R15, 0x1, R16 ;  /* 0x000000010f107824 */ /* 0x004fe200078e0210 */
[----:B------:R-:W-:Y:S02]  /*08d0*/  SEL R8, R13, R8, !P0 ;  /* 0x000000080d087207 */ /* 0x000fe40004000000 */
[----:B------:R-:W-:Y:S01]  /*08e0*/  ISETP.NE.AND P0, PT, R32, 0x7, PT ;  /* 0x000000072000780c */ /* 0x000fe20003f05270 */
[----:B------:R-:W-:-:S03]  /*08f0*/  IMAD.IADD R17, R17, 0x1, R16 ;  /* 0x0000000111117824 */ /* 0x000fc600078e0210 */
[----:B------:R-:W-:Y:S01]  /*0900*/  SEL R8, R14, R8, !P0 ;  /* 0x000000080e087207 */ /* 0x000fe20004000000 */
[----:B------:R-:W-:Y:S01]  /*0910*/  IMAD.IADD R18, R18, 0x1, R17 ;  /* 0x0000000112127824 */ /* 0x000fe200078e0211 */
[----:B------:R-:W-:-:S03]  /*0920*/  ISETP.NE.AND P0, PT, R32, 0x8, PT ;  /* 0x000000082000780c */ /* 0x000fc60003f05270 */
[----:B------:R-:W-:Y:S01]  /*0930*/  IMAD.IADD R19, R19, 0x1, R18 ;  /* 0x0000000113137824 */ /* 0x000fe200078e0212 */
[----:B------:R-:W-:Y:S02]  /*0940*/  SEL R8, R15, R8, !P0 ;  /* 0x000000080f087207 */ /* 0x000fe40004000000 */
[----:B------:R-:W-:Y:S02]  /*0950*/  ISETP.NE.AND P0, PT, R32, 0xa, PT ;  /* 0x0000000a2000780c */ /* 0x000fe40003f05270 */
[----:B------:R-:W-:Y:S02]  /*0960*/  SEL R8, R16, R8, !P1 ;  /* 0x0000000810087207 */ /* 0x000fe40004800000 */
[C---:B------:R-:W-:Y:S02]  /*0970*/  ISETP.NE.AND P1, PT, R32.reuse, 0xb, PT ;  /* 0x0000000b2000780c */ /* 0x040fe40003f25270 */
[----:B------:R-:W-:Y:S02]  /*0980*/  SEL R8, R17, R8, !P0 ;  /* 0x0000000811087207 */ /* 0x000fe40004000000 */
[----:B------:R-:W-:-:S02]  /*0990*/  ISETP.NE.AND P0, PT, R32, 0xc, PT ;  /* 0x0000000c2000780c */ /* 0x000fc40003f05270 */
[----:B------:R-:W-:Y:S02]  /*09a0*/  SEL R8, R18, R8, !P1 ;  /* 0x0000000812087207 */ /* 0x000fe40004800000 */
[----:B------:R-:W-:Y:S02]  /*09b0*/  ISETP.NE.AND P1, PT, R36, RZ, PT ;  /* 0x000000ff2400720c */ /* 0x000fe40003f25270 */
[----:B------:R-:W-:-:S05]  /*09c0*/  SEL R8, R19, R8, !P0 ;  /* 0x0000000813087207 */ /* 0x000fca0004000000 */
[----:B------:R-:W-:-:S06]  /*09d0*/  @P2 IMAD.IADD R33, R8, 0x1, R9 ;  /* 0x0000000108212824 */ /* 0x000fcc00078e0209 */
[----:B------:R-:W-:Y:S05]  /*09e0*/  @P1 BRA `(.L_x_3) ;  /* 0x0000000c006c1947 */ /* 0x000fea0003800000 */
[----:B------:R-:W0:Y:S01]  /*09f0*/  LDS R12, [UR4+0x40] ;  /* 0x00004004ff0c7984 */ /* 0x000e220008000800 */
[----:B------:R-:W1:Y:S01]  /*0a00*/  LDC.64 R10, c[0x0][0x390] ;  /* 0x0000e400ff0a7b82 */ /* 0x000e620000000a00 */
[----:B------:R-:W-:Y:S02]  /*0a10*/  IMAD.MOV.U32 R8, RZ, RZ, 0x65 ;  /* 0x00000065ff087424 */ /* 0x000fe400078e00ff */
[----:B------:R-:W-:Y:S02]  /*0a20*/  IMAD.MOV.U32 R33, RZ, RZ, RZ ;  /* 0x000000ffff217224 */ /* 0x000fe400078e00ff */
[----:B0-----:R-:W-:-:S05]  /*0a30*/  IMAD.IADD R9, R19, 0x1, R12 ;  /* 0x0000000113097824 */ /* 0x001fca00078e020c */
[----:B-1----:R0:W-:Y:S01]  /*0a40*/  ST.E.64.STRONG.GPU desc[UR12][R10.64+0x100], R8 ;  /* 0x000100080a007985 */ /* 0x0021e2000c10fb0c */
[----:B------:R-:W-:Y:S05]  /*0a50*/  BRA `(.L_x_3) ;  /* 0x0000000c00507947 */ /* 0x000fea0003800000 */
.L_x_2:
[----:B------:R-:W-:Y:S02]  /*0a60*/  IADD3 R8, PT, PT, R24, R25, R26 ;  /* 0x0000001918087210 */ /* 0x000fe40007ffe01a */
[C---:B------:R-:W-:Y:S02]  /*0a70*/  ISETP.NE.AND P1, PT, R44.reuse, 0x1f, PT ;  /* 0x0000001f2c00780c */ /* 0x040fe40003f25270 */
[----:B0-----:R-:W-:Y:S02]  /*0a80*/  IADD3 R8, PT, PT, R39, R40, R8 ;  /* 0x0000002827087210 */ /* 0x001fe40007ffe008 */
[----:B------:R-:W-:Y:S02]  /*0a90*/  ISETP.NE.AND P2, PT, R44, RZ, PT ;  /* 0x000000ff2c00720c */ /* 0x000fe40003f45270 */
[----:B------:R-:W-:-:S04]  /*0aa0*/  IADD3 R8, PT, PT, R30, R31, R8 ;  /* 0x0000001f1e087210 */ /* 0x000fc80007ffe008 */
        /* <DEDUP_REMOVED lines=37> */
[----:B------:R-:W-:Y:S01]  /*0d00*/  IMAD.IADD R14, R14, 0x1, R13 ;  /* 0x000000010e0e7824 */ /* 0x000fe200078e020d */
[----:B------:R-:W0:Y:S02]  /*0d10*/  LDS R11, [UR4+0x40] ;  /* 0x00004004ff0b7984 */ /* 0x000e240008000800 */
        /* <DEDUP_REMOVED lines=12> */
[----:B------:R-:W-:-:S04]  /*0de0*/  ISETP.NE.AND P0, PT, R32, 0x9, PT ;  /* 0x000000092000780c */ /* 0x000fc80003f05270 */
[----:B------:R-:W-:Y:S02]  /*0df0*/  SEL R8, R16, R8, !P0 ;  /* 0x0000000810087207 */ /* 0x000fe40004000000 */
[----:B------:R-:W-:-:S04]  /*0e00*/  ISETP.NE.AND P0, PT, R32, 0xa, PT ;  /* 0x0000000a2000780c */ /* 0x000fc80003f05270 */
[----:B------:R-:W-:Y:S02]  /*0e10*/  SEL R8, R17, R8, !P0 ;  /* 0x0000000811087207 */ /* 0x000fe40004000000 */
[----:B------:R-:W-:-:S04]  /*0e20*/  ISETP.NE.AND P0, PT, R32, 0xb, PT ;  /* 0x0000000b2000780c */ /* 0x000fc80003f05270 */
[----:B------:R-:W-:Y:S02]  /*0e30*/  SEL R8, R18, R8, !P0 ;  /* 0x0000000812087207 */ /* 0x000fe40004000000 */
[C---:B------:R-:W-:Y:S01]  /*0e40*/  ISETP.GT.U32.AND P0, PT, R36.reuse, 0x1f, PT ;  /* 0x0000001f2400780c */ /* 0x040fe20003f04070 */
[C---:B0-----:R-:W-:Y:S01]  /*0e50*/  IMAD.IADD R11, R19.reuse, 0x1, R11 ;  /* 0x00000001130b7824 */ /* 0x041fe200078e020b */
[----:B------:R-:W-:Y:S02]  /*0e60*/  SEL R8, R19, R8, !P1 ;  /* 0x0000000813087207 */ /* 0x000fe40004800000 */
[----:B------:R-:W-:-:S03]  /*0e70*/  ISETP.GE.U32.AND P1, PT, R36, 0x20, PT ;  /* 0x000000202400780c */ /* 0x000fc60003f26070 */
[----:B------:R-:W-:-:S05]  /*0e80*/  IMAD.IADD R8, R8, 0x1, R9 ;  /* 0x0000000108087824 */ /* 0x000fca00078e0209 */
[----:B------:R-:W-:Y:S01]  /*0e90*/  SEL R43, R33, R8, !P1 ;  /* 0x00000008212b7207 */ /* 0x000fe20004800000 */
[----:B------:R-:W-:Y:S06]  /*0ea0*/  @P0 BRA `(.L_x_4) ;  /* 0x0000000800140947 */ /* 0x000fec0003800000 */
[----:B------:R-:W0:Y:S01]  /*0eb0*/  LDC.64 R16, c[0x0][0x390] ;  /* 0x0000e400ff107b82 */ /* 0x000e220000000a00 */
[----:B------:R-:W-:Y:S01]  /*0ec0*/  ISETP.NE.AND P1, PT, R36, RZ, PT ;  /* 0x000000ff2400720c */ /* 0x000fe20003f25270 */
[----:B------:R-:W-:Y:S01]  /*0ed0*/  IMAD.U32 R13, RZ, RZ, UR6 ;  /* 0x00000006ff0d7e24 */ /* 0x000fe2000f8e00ff */
[----:B------:R-:W-:-:S05]  /*0ee0*/  LOP3.LUT R18, RZ, R36, RZ, 0x33, !PT ;  /* 0x00000024ff127212 */ /* 0x000fca00078e33ff */
[----:B------:R-:W-:-:S06]  /*0ef0*/  VIADD R18, R18, UR6 ;  /* 0x0000000612127c36 */ /* 0x000fcc0008000000 */
[----:B------:R-:W-:Y:S01]  /*0f00*/  @!P1 IMAD.MOV.U32 R10, RZ, RZ, 0x64 ;  /* 0x00000064ff0a9424 */ /* 0x000fe200078e00ff */
[----:B------:R1:W-:Y:S01]  /*0f10*/  @!P1 STS [UR4+0xc], R11 ;  /* 0x00000c0bff009988 */ /* 0x0003e20008000804 */
[----:B0-----:R-:W-:-:S04]  /*0f20*/  IMAD.WIDE R12, R13, 0x8, R16 ;  /* 0x000000080d0c7825 */ /* 0x001fc800078e0210 */
[----:B------:R-:W-:Y:S01]  /*0f30*/  IMAD.WIDE R16, R18, 0x8, R16 ;  /* 0x0000000812107825 */ /* 0x000fe200078e0210 */
[----:B------:R1:W-:Y:S01]  /*0f40*/  @!P1 ST.E.64.STRONG.GPU desc[UR12][R12.64+0x100], R10 ;  /* 0x0001000a0c009985 */ /* 0x0003e2000c10fb0c */
[----:B------:R-:W-:Y:S05]  /*0f50*/  NANOSLEEP 0x226 ;  /* 0x000002260000795d */ /* 0x000fea0003800000 */
[----:B------:R-:W2:Y:S01]  /*0f60*/  LD.E.64.STRONG.GPU R14, desc[UR12][R16.64+0x100] ;  /* 0x0001000c100e7980 */ /* 0x000ea2000c10fb00 */
[----:B------:R-:W-:Y:S01]  /*0f70*/  UMOV UR5, 0xffffffff ;  /* 0xffffffff00057882 */ /* 0x000fe20000000000 */
[----:B--2---:R-:W-:Y:S02]  /*0f80*/  ISETP.NE.AND P0, PT, R14, 0x63, PT ;  /* 0x000000630e00780c */ /* 0x004fe40003f05270 */
[----:B-1----:R-:W-:Y:S11]  /*0f90*/  BRA.DIV UR5, `(.L_x_5) ;  /* 0x0000002e05ec7947 */ /* 0x002ff6000b800000 */
[----:B------:R-:W-:-:S13]  /*0fa0*/  VOTE.ANY P0, !P0 ;  /* 0x0000000000ff7806 */ /* 0x000fda0004000100 */
.L_x_34:
[----:B------:R-:W-:Y:S05]  /*0fb0*/  @!P0 BRA `(.L_x_6) ;  /* 0x0000000000248947 */ /* 0x000fea0003800000 */
[----:B------:R-:W-:-:S07]  /*0fc0*/  IMAD.MOV.U32 R9, RZ, RZ, 0x1de ;  /* 0x000001deff097424 */ /* 0x000fce00078e00ff */
.L_x_8:
[----:B------:R-:W-:Y:S05]  /*0fd0*/  NANOSLEEP R9 ;  /* 0x000000090000735d */ /* 0x000fea0003800000 */
[----:B------:R-:W2:Y:S01]  /*0fe0*/  LD.E.64.STRONG.GPU R14, desc[UR12][R16.64+0x100] ;  /* 0x0001000c100e7980 */ /* 0x000ea2000c10fb00 */
[----:B------:R-:W-:Y:S01]  /*0ff0*/  UMOV UR5, 0xffffffff ;  /* 0xffffffff00057882 */ /* 0x000fe20000000000 */
[----:B------:R-:W-:Y:S02]  /*1000*/  SHF.R.U32.HI R9, RZ, 0x1, R9 ;  /* 0x00000001ff097819 */ /* 0x000fe40000011609 */
[----:B--2---:R-:W-:Y:S01]  /*1010*/  ISETP.NE.AND P0, PT, R14, 0x63, PT ;  /* 0x000000630e00780c */ /* 0x004fe20003f05270 */
[----:B------:R-:W-:-:S12]  /*1020*/  BRA.DIV UR5, `(.L_x_7) ;  /* 0x0000002e05e87947 */ /* 0x000fd8000b800000 */
[----:B------:R-:W-:-:S13]  /*1030*/  VOTE.ANY P0, !P0 ;  /* 0x0000000000ff7806 */ /* 0x000fda0004000100 */
.L_x_37:
[----:B------:R-:W-:Y:S05]  /*1040*/  @P0 BRA `(.L_x_8) ;  /* 0xfffffffc00e00947 */ /* 0x000fea000383ffff */
.L_x_6:
[----:B------:R-:W-:Y:S01]  /*1050*/  UMOV UR5, 0xffffffff ;  /* 0xffffffff00057882 */ /* 0x000fe20000000000 */
[----:B------:R-:W-:Y:S02]  /*1060*/  ISETP.NE.AND P2, PT, R14, 0x65, PT ;  /* 0x000000650e00780c */ /* 0x000fe40003f45270 */
[----:B------:R-:W-:Y:S11]  /*1070*/  BRA.DIV UR5, `(.L_x_9) ;  /* 0x0000002e05f47947 */ /* 0x000ff6000b800000 */
[----:B------:R-:W0:Y:S01]  /*1080*/  S2R R45, SR_GEMASK ;  /* 0x00000000002d7919 */ /* 0x000e220000003c00 */
[----:B------:R-:W-:Y:S01]  /*1090*/  VOTE.ANY R8, PT, !P2 ;  /* 0x0000000000087806 */ /* 0x000fe200050e0100 */
[C---:B------:R-:W-:Y:S02]  /*10a0*/  VIADD R33, R44.reuse, 0x2 ;  /* 0x000000022c217836 */ /* 0x040fe40000000000 */
[C---:B------:R-:W-:Y:S02]  /*10b0*/  VIADD R32, R44.reuse, 0x4 ;  /* 0x000000042c207836 */ /* 0x040fe40000000000 */
[C---:B------:R-:W-:Y:S02]  /*10c0*/  VIADD R19, R44.reuse, 0x8 ;  /* 0x000000082c137836 */ /* 0x040fe40000000000 */
[----:B------:R-:W-:Y:S01]  /*10d0*/  VIADD R34, R44, 0x10 ;  /* 0x000000102c227836 */ /* 0x000fe20000000000 */
[----:B0-----:R-:W-:-:S05]  /*10e0*/  LOP3.LUT R8, R8, 0x80000000, R45, 0xec, !PT ;  /* 0x8000000008087812 */ /* 0x001fca00078eec2d */
[----:B------:R-:W-:-:S05]  /*10f0*/  VIADD R9, R8, 0xffffffff ;  /* 0xffffffff08097836 */ /* 0x000fca0000000000 */
[----:B------:R-:W-:-:S04]  /*1100*/  LOP3.LUT R9, R8, R9, RZ, 0xc, !PT ;  /* 0x0000000908097212 */ /* 0x000fc800078e0cff */
[----:B------:R0:W1:Y:S02]  /*1110*/  POPC R38, R9 ;  /* 0x0000000900267309 */ /* 0x0000640000000000 */
[----:B0-----:R-:W0:Y:S01]  /*1120*/  LDC.64 R8, c[0x0][0x390] ;  /* 0x0000e400ff087b82 */ /* 0x001e220000000a00 */
[----:B-1----:R-:W1:Y:S01]  /*1130*/  SHFL.DOWN PT, R16, R15, 0x1, R38 ;  /* 0x082000000f107989 */ /* 0x002e6200000e0026 */
[-C--:B------:R-:W-:Y:S02]  /*1140*/  ISETP.GE.AND P0, PT, R44, R38.reuse, PT ;  /* 0x000000262c00720c */ /* 0x080fe40003f06270 */
[-C--:B------:R-:W-:Y:S02]  /*1150*/  ISETP.GT.AND P2, PT, R34, R38.reuse, PT ;  /* 0x000000262200720c */ /* 0x080fe40003f44270 */
[----:B-1----:R-:W-:Y:S02]  /*1160*/  SEL R16, R16, RZ, !P0 ;  /* 0x000000ff10107207 */ /* 0x002fe40004000000 */
[----:B------:R-:W-:-:S03]  /*1170*/  ISETP.GT.AND P0, PT, R33, R38, PT ;  /* 0x000000262100720c */ /* 0x000fc60003f04270 */
[----:B------:R-:W-:-:S05]  /*1180*/  IMAD.IADD R17, R16, 0x1, R15 ;  /* 0x0000000110117824 */ /* 0x000fca00078e020f */
[----:B------:R-:W1:Y:S02]  /*1190*/  SHFL.DOWN PT, R16, R17, 0x2, R38 ;  /* 0x0840000011107989 */ /* 0x000e6400000e0026 */
[----:B-1----:R-:W-:Y:S02]  /*11a0*/  SEL R16, R16, RZ, !P0 ;  /* 0x000000ff10107207 */ /* 0x002fe40004000000 */
[----:B------:R-:W-:-:S03]  /*11b0*/  ISETP.GT.AND P0, PT, R32, R38, PT ;  /* 0x000000262000720c */ /* 0x000fc60003f04270 */
[----:B------:R-:W-:-:S05]  /*11c0*/  IMAD.IADD R35, R17, 0x1, R16 ;  /* 0x0000000111237824 */ /* 0x000fca00078e0210 */
[----:B------:R-:W1:Y:S02]  /*11d0*/  SHFL.DOWN PT, R16, R35, 0x4, R38 ;  /* 0x0880000023107989 */ /* 0x000e6400000e0026 */
[----:B-1----:R-:W-:Y:S02]  /*11e0*/  SEL R16, R16, RZ, !P0 ;  /* 0x000000ff10107207 */ /* 0x002fe40004000000 */
[----:B------:R-:W-:-:S03]  /*11f0*/  ISETP.GT.AND P0, PT, R19, R38, PT ;  /* 0x000000261300720c */ /* 0x000fc60003f04270 */
[----:B------:R-:W-:Y:S01]  /*1200*/  IMAD.IADD R37, R35, 0x1, R16 ;  /* 0x0000000123257824 */ /* 0x000fe200078e0210 */
[----:B0-----:R-:W-:-:S04]  /*1210*/  IADD3 R35, P3, PT, R8, 0x100, RZ ;  /* 0x0000010008237810 */ /* 0x001fc80007f7e0ff */
[----:B------:R-:W0:Y:S02]  /*1220*/  SHFL.DOWN PT, R16, R37, 0x8, R38 ;  /* 0x0900000025107989 */ /* 0x000e2400000e0026 */
[----:B0-----:R-:W-:Y:S02]  /*1230*/  SEL R16, R16, RZ, !P0 ;  /* 0x000000ff10107207 */ /* 0x001fe40004000000 */
[----:B------:R-:W-:-:S03]  /*1240*/  ISETP.NE.AND P0, PT, R14, 0x65, PT ;  /* 0x000000650e00780c */ /* 0x000fc60003f05270 */
[----:B------:R-:W-:Y:S02]  /*1250*/  IMAD.IADD R17, R37, 0x1, R16 ;  /* 0x0000000125117824 */ /* 0x000fe400078e0210 */
[----:B------:R-:W-:-:S03]  /*1260*/  IMAD.X R37, RZ, RZ, R9, P3 ;  /* 0x000000ffff257224 */ /* 0x000fc600018e0609 */
[----:B------:R-:W0:Y:S05]  /*1270*/  SHFL.DOWN PT, R16, R17, 0x10, R38 ;  /* 0x0a00000011107989 */ /* 0x000e2a00000e0026 */
[----:B------:R-:W-:Y:S02]  /*1280*/  VOTE.ALL P0, P0 ;  /* 0x0000000000ff7806 */ /* 0x000fe40000000000 */
[----:B0-----:R-:W-:-:S05]  /*1290*/  SEL R16, R16, RZ, !P2 ;  /* 0x000000ff10107207 */ /* 0x001fca0005000000 */
[----:B------:R-:W-:-:S07]  /*12a0*/  IMAD.IADD R36, R17, 0x1, R16 ;  /* 0x0000000111247824 */ /* 0x000fce00078e0210 */
.L_x_46:
[----:B------:R-:W-:Y:S05]  /*12b0*/  @!P0 BRA `(.L_x_10) ;  /* 0x0000000000d48947 */ /* 0x000fea0003800000 */
[----:B------:R-:W-:-:S07]  /*12c0*/  IMAD.MOV.U32 R38, RZ, RZ, 0x1de ;  /* 0x000001deff267424 */ /* 0x000fce00078e00ff */
.L_x_16:
[----:B------:R-:W-:Y:S02]  /*12d0*/  IMAD.MOV.U32 R8, RZ, RZ, R35 ;  /* 0x000000ffff087224 */ /* 0x000fe400078e0023 */
[----:B------:R-:W-:Y:S02]  /*12e0*/  IMAD.MOV.U32 R9, RZ, RZ, R37 ;  /* 0x000000ffff097224 */ /* 0x000fe400078e0025 */
[----:B------:R-:W-:-:S05]  /*12f0*/  IMAD.WIDE R16, R18, 0x8, R8 ;  /* 0x0000000812107825 */ /* 0x000fca00078e0208 */
[----:B------:R-:W2:Y:S01]  /*1300*/  LD.E.64.STRONG.GPU R14, desc[UR12][R16.64+-0x100] ;  /* 0xffff000c100e7980 */ /* 0x000ea2000c10fb00 */
[----:B------:R-:W-:Y:S05]  /*1310*/  YIELD ;  /* 0x0000000000007946 */ /* 0x000fea0003800000 */
[----:B------:R-:W-:Y:S01]  /*1320*/  UMOV UR5, 0xffffffff ;  /* 0xffffffff00057882 */ /* 0x000fe20000000000 */
[----:B------:R-:W-:Y:S02]  /*1330*/  SHF.R.U32.HI R38, RZ, 0x1, R38 ;  /* 0x00000001ff267819 */ /* 0x000fe40000011626 */
[----:B--2---:R-:W-:Y:S01]  /*1340*/  ISETP.NE.AND P0, PT, R14, 0x63, PT ;  /* 0x000000630e00780c */ /* 0x004fe20003f05270 */
[----:B------:R-:W-:-:S12]  /*1350*/  BRA.DIV UR5, `(.L_x_11) ;  /* 0x0000003205447947 */ /* 0x000fd8000b800000 */
[----:B------:R-:W-:-:S13]  /*1360*/  VOTE.ANY P0, !P0 ;  /* 0x0000000000ff7806 */ /* 0x000fda0004000100 */
.L_x_49:
[----:B------:R-:W-:Y:S05]  /*1370*/  @!P0 BRA `(.L_x_12) ;  /* 0x0000000000248947 */ /* 0x000fea0003800000 */
[----:B------:R-:W-:-:S07]  /*1380*/  IMAD.MOV.U32 R9, RZ, RZ, R38 ;  /* 0x000000ffff097224 */ /* 0x000fce00078e0026 */
.L_x_14:
[----:B------:R-:W-:Y:S05]  /*1390*/  NANOSLEEP R9 ;  /* 0x000000090000735d */ /* 0x000fea0003800000 */
[----:B------:R-:W2:Y:S01]  /*13a0*/  LD.E.64.STRONG.GPU R14, desc[UR12][R16.64+-0x100] ;  /* 0xffff000c100e7980 */ /* 0x000ea2000c10fb00 */
[----:B------:R-:W-:Y:S01]  /*13b0*/  UMOV UR5, 0xffffffff ;  /* 0xffffffff00057882 */ /* 0x000fe20000000000 */
[----:B------:R-:W-:Y:S02]  /*13c0*/  SHF.R.U32.HI R9, RZ, 0x1, R9 ;  /* 0x00000001ff097819 */ /* 0x000fe40000011609 */
[----:B--2---:R-:W-:Y:S01]  /*13d0*/  ISETP.NE.AND P0, PT, R14, 0x63, PT ;  /* 0x000000630e00780c */ /* 0x004fe20003f05270 */
[----:B------:R-:W-:-:S12]  /*13e0*/  BRA.DIV UR5, `(.L_x_13) ;  /* 0x0000003205407947 */ /* 0x000fd8000b800000 */
[----:B------:R-:W-:-:S13]  /*13f0*/  VOTE.ANY P0, !P0 ;  /* 0x0000000000ff7806 */ /* 0x000fda0004000100 */
.L_x_52:
[----:B------:R-:W-:Y:S05]  /*1400*/  @P0 BRA `(.L_x_14) ;  /* 0xfffffffc00e00947 */ /* 0x000fea000383ffff */
.L_x_12:
[----:B------:R-:W-:Y:S01]  /*1410*/  UMOV UR5, 0xffffffff ;  /* 0xffffffff00057882 */ /* 0x000fe20000000000 */
[----:B------:R-:W-:Y:S02]  /*1420*/  ISETP.NE.AND P0, PT, R14, 0x65, PT ;  /* 0x000000650e00780c */ /* 0x000fe40003f05270 */
[----:B------:R-:W-:Y:S11]  /*1430*/  BRA.DIV UR5, `(.L_x_15) ;  /* 0x00000032054c7947 */ /* 0x000ff6000b800000 */
[----:B------:R-:W-:Y:S01]  /*1440*/  VOTE.ANY R8, PT, !P0 ;  /* 0x0000000000087806 */ /* 0x000fe200040e0100 */
[----:B------:R-:W-:-:S03]  /*1450*/  VIADD R18, R18, 0xffffffe0 ;  /* 0xffffffe012127836 */ /* 0x000fc60000000000 */
[----:B------:R-:W-:-:S05]  /*1460*/  LOP3.LUT R8, R8, 0x80000000, R45, 0xec, !PT ;  /* 0x8000000008087812 */ /* 0x000fca00078eec2d */
[----:B------:R-:W-:-:S05]  /*1470*/  VIADD R9, R8, 0xffffffff ;  /* 0xffffffff08097836 */ /* 0x000fca0000000000 */
[----:B------:R-:W-:-:S06]  /*1480*/  LOP3.LUT R9, R8, R9, RZ, 0xc, !PT ;  /* 0x0000000908097212 */ /* 0x000fcc00078e0cff */
[----:B------:R-:W0:Y:S02]  /*1490*/  POPC R9, R9 ;  /* 0x0000000900097309 */ /* 0x000e240000000000 */
[----:B0-----:R-:W0:Y:S01]  /*14a0*/  SHFL.DOWN PT, R16, R15, 0x1, R9 ;  /* 0x082000000f107989 */ /* 0x001e2200000e0009 */
[-C--:B------:R-:W-:Y:S02]  /*14b0*/  ISETP.GE.AND P0, PT, R44, R9.reuse, PT ;  /* 0x000000092c00720c */ /* 0x080fe40003f06270 */
[-C--:B------:R-:W-:Y:S02]  /*14c0*/  ISETP.GT.AND P2, PT, R34, R9.reuse, PT ;  /* 0x000000092200720c */ /* 0x080fe40003f44270 */
[----:B0-----:R-:W-:Y:S02]  /*14d0*/  SEL R16, R16, RZ, !P0 ;  /* 0x000000ff10107207 */ /* 0x001fe40004000000 */
[----:B------:R-:W-:-:S03]  /*14e0*/  ISETP.GT.AND P0, PT, R33, R9, PT ;  /* 0x000000092100720c */ /* 0x000fc60003f04270 */
[----:B------:R-:W-:-:S05]  /*14f0*/  IMAD.IADD R15, R16, 0x1, R15 ;  /* 0x00000001100f7824 */ /* 0x000fca00078e020f */
[----:B------:R-:W0:Y:S02]  /*1500*/  SHFL.DOWN PT, R16, R15, 0x2, R9 ;  /* 0x084000000f107989 */ /* 0x000e2400000e0009 */
        /* <DEDUP_REMOVED lines=9> */
[----:B------:R-:W-:-:S03]  /*15a0*/  ISETP.NE.AND P0, PT, R14, 0x65, PT ;  /* 0x000000650e00780c */ /* 0x000fc60003f05270 */
[----:B------:R-:W-:-:S05]  /*15b0*/  IMAD.IADD R15, R15, 0x1, R16 ;  /* 0x000000010f0f7824 */ /* 0x000fca00078e0210 */
[----:B------:R-:W0:Y:S05]  /*15c0*/  SHFL.DOWN PT, R16, R15, 0x10, R9 ;  /* 0x0a0000000f107989 */ /* 0x000e2a00000e0009 */
[----:B------:R-:W-:Y:S02]  /*15d0*/  VOTE.ALL P0, P0 ;  /* 0x0000000000ff7806 */ /* 0x000fe40000000000 */
[----:B0-----:R-:W-:-:S04]  /*15e0*/  SEL R16, R16, RZ, !P2 ;  /* 0x000000ff10107207 */ /* 0x001fc80005000000 */
[----:B------:R-:W-:-:S07]  /*15f0*/  IADD3 R36, PT, PT, R15, R16, R36 ;  /* 0x000000100f247210 */ /* 0x000fce0007ffe024 */
.L_x_61:
[----:B------:R-:W-:Y:S05]  /*1600*/  @P0 BRA `(.L_x_16) ;  /* 0xfffffffc00300947 */ /* 0x000fea000383ffff */
.L_x_10:
[----:B------:R-:W-:Y:S01]  /*1610*/  ISETP.NE.AND P0, PT, R44, RZ, PT ;  /* 0x000000ff2c00720c */ /* 0x000fe20003f05270 */
[----:B------:R-:W0:Y:S01]  /*1620*/  @!P1 S2R R9, SR_CgaCtaId ;  /* 0x0000000000099919 */ /* 0x000e220000008800 */
[----:B------:R-:W-:Y:S01]  /*1630*/  @!P1 MOV R8, 0x400 ;  /* 0x0000040000089802 */ /* 0x000fe20000000f00 */
[----:B------:R-:W-:Y:S02]  /*1640*/  @!P1 IMAD.IADD R11, R11, 0x1, R36 ;  /* 0x000000010b0b9824 */ /* 0x000fe400078e0224 */
[----:B------:R-:W-:-:S05]  /*1650*/  @!P1 IMAD.MOV.U32 R10, RZ, RZ, 0x65 ;  /* 0x00000065ff0a9424 */ /* 0x000fca00078e00ff */
[----:B------:R1:W-:Y:S03]  /*1660*/  @!P1 ST.E.64.STRONG.GPU desc[UR12][R12.64+0x100], R10 ;  /* 0x0001000a0c009985 */ /* 0x0003e6000c10fb0c */
[----:B------:R-:W-:Y:S01]  /*1670*/  @!P0 MOV R14, 0x400 ;  /* 0x00000400000e8802 */ /* 0x000fe20000000f00 */
[----:B------:R-:W2:Y:S01]  /*1680*/  @!P0 S2R R15, SR_CgaCtaId ;  /* 0x00000000000f8919 */ /* 0x000ea20000008800 */
[----:B0-----:R-:W-:Y:S01]  /*1690*/  @!P1 LEA R9, R9, R8, 0x18 ;  /* 0x0000000809099211 */ /* 0x001fe200078ec0ff */
[----:B------:R-:W-:Y:S02]  /*16a0*/  IMAD.MOV.U32 R8, RZ, RZ, R43 ;  /* 0x000000ffff087224 */ /* 0x000fe400078e002b */
[----:B------:R-:W-:Y:S02]  /*16b0*/  @!P0 IMAD.MOV.U32 R8, RZ, RZ, R36 ;  /* 0x000000ffff088224 */ /* 0x000fe400078e0024 */
[----:B------:R1:W-:Y:S04]  /*16c0*/  @!P1 STS [R9+0x8], R11 ;  /* 0x0000080b09009388 */ /* 0x0003e80000000800 */
[----:B------:R1:W-:Y:S01]  /*16d0*/  @!P1 STS [R9+0x4], R36 ;  /* 0x0000042409009388 */ /* 0x0003e20000000800 */
[----:B--2---:R-:W-:-:S05]  /*16e0*/  @!P0 LEA R15, R15, R14, 0x18 ;  /* 0x0000000e0f0f8211 */ /* 0x004fca00078ec0ff */
[----:B------:R1:W-:Y:S02]  /*16f0*/  @!P0 STS [R15+0x54], R36 ;  /* 0x000054240f008388 */ /* 0x0003e40000000800 */
.L_x_4:
[----:B------:R-:W-:Y:S05]  /*1700*/  WARPSYNC.ALL ;  /* 0x0000000000007948 */ /* 0x000fea0003800000 */
[----:B------:R-:W0:Y:S08]  /*1710*/  S2UR UR7, SR_CgaCtaId ;  /* 0x00000000000779c3 */ /* 0x000e300000008800 */
[----:B------:R-:W-:Y:S06]  /*1720*/  BAR.SYNC.DEFER_BLOCKING 0x0 ;  /* 0x0000000000007b1d */ /* 0x000fec0000010000 */
[----:B------:R-:W-:Y:S01]  /*1730*/  UMOV UR5, 0x400 ;  /* 0x0000040000057882 */ /* 0x000fe20000000000 */
[----:B-1----:R-:W1:Y:S01]  /*1740*/  S2R R10, SR_TID.X ;  /* 0x00000000000a7919 */ /* 0x002e620000002100 */
[----:B0-----:R-:W-:-:S09]  /*1750*/  ULEA UR5, UR7, UR5, 0x18 ;  /* 0x0000000507057291 */ /* 0x001fd2000f8ec0ff */
[----:B------:R-:W0:Y:S01]  /*1760*/  LDS R9, [UR5+0x54] ;  /* 0x00005405ff097984 */ /* 0x000e220008000800 */
[----:B-1----:R-:W-:-:S04]  /*1770*/  ISETP.NE.AND P0, PT, R10, RZ, PT ;  /* 0x000000ff0a00720c */ /* 0x002fc80003f05270 */
[----:B0-----:R-:W-:-:S05]  /*1780*/  SEL R9, R9, RZ, P0 ;  /* 0x000000ff09097207 */ /* 0x001fca0000000000 */
[----:B------:R-:W-:-:S07]  /*1790*/  IMAD.IADD R33, R9, 0x1, R8 ;  /* 0x0000000109217824 */ /* 0x000fce00078e0208 */
.L_x_3:
[----:B------:R-:W-:Y:S05]  /*17a0*/  BSYNC.RECONVERGENT B0 ;  /* 0x0000000000007941 */ /* 0x000fea0003800200 */
.L_x_1:
[----:B------:R-:W-:Y:S01]  /*17b0*/  IMAD.IADD R26, R26, 0x1, R33 ;  /* 0x000000011a1a7824 */ /* 0x000fe200078e0221 */
[----:B------:R-:W-:Y:S03]  /*17c0*/  BAR.SYNC.DEFER_BLOCKING 0x0 ;  /* 0x0000000000007b1d */ /* 0x000fe60000010000 */
[----:B------:R-:W-:-:S03]  /*17d0*/  IMAD.IADD R25, R25, 0x1, R26 ;  /* 0x0000000119197824 */ /* 0x000fc600078e021a */
[----:B------:R-:W1:Y:S01]  /*17e0*/  LDCU.64 UR8, c[0x0][0x388] ;  /* 0x00007100ff0877ac */ /* 0x000e620008000a00 */
[----:B------:R-:W-:-:S04]  /*17f0*/  IMAD.IADD R24, R24, 0x1, R25 ;  /* 0x0000000118187824 */ /* 0x000fc800078e0219 */
[----:B------:R-:W-:-:S04]  /*1800*/  IMAD.IADD R40, R40, 0x1, R24 ;  /* 0x0000000128287824 */ /* 0x000fc800078e0218 */
[----:B0-----:R-:W-:-:S04]  /*1810*/  IMAD.IADD R8, R39, 0x1, R40 ;  /* 0x0000000127087824 */ /* 0x001fc800078e0228 */
[----:B------:R-:W-:-:S04]  /*1820*/  IMAD.IADD R31, R31, 0x1, R8 ;  /* 0x000000011f1f7824 */ /* 0x000fc800078e0208 */
[----:B------:R-:W-:Y:S01]  /*1830*/  IMAD.IADD R30, R30, 0x1, R31 ;  /* 0x000000011e1e7824 */ /* 0x000fe200078e021f */
[----:B------:R-:W-:Y:S01]  /*1840*/  STS [R27], R26 ;  /* 0x0000001a1b007388 */ /* 0x000fe20000000800 */
[----:B-1----:R-:W-:Y:S02]  /*1850*/  IADD3 R42, P0, PT, R42, UR8, RZ ;  /* 0x000000082a2a7c10 */ /* 0x002fe4000ff1e0ff */
[----:B------:R-:W-:Y:S01]  /*1860*/  IMAD.IADD R10, R29, 0x1, R30 ;  /* 0x000000011d0a7824 */ /* 0x000fe200078e021e */
[----:B------:R-:W-:Y:S01]  /*1870*/  STS [R27+0x4], R25 ;  /* 0x000004191b007388 */ /* 0x000fe20000000800 */
[----:B------:R-:W-:Y:S02]  /*1880*/  IADD3.X R43, PT, PT, R41, UR9, RZ, P0, !PT ;  /* 0x00000009292b7c10 */ /* 0x000fe400087fe4ff */
[----:B------:R-:W-:Y:S01]  /*1890*/  IMAD.IADD R23, R23, 0x1, R10 ;  /* 0x0000000117177824 */ /* 0x000fe200078e020a */
[----:B------:R-:W-:Y:S03]  /*18a0*/  STS [R27+0x8], R24 ;  /* 0x000008181b007388 */ /* 0x000fe60000000800 */
        /* <DEDUP_REMOVED lines=19> */
[----:B------:R-:W-:Y:S04]  /*19e0*/  STS [R27+0x30], R7 ;  /* 0x000030071b007388 */ /* 0x000fe80000000800 */
[----:B------:R-:W-:Y:S04]  /*19f0*/  STS [R27+0x34], R6 ;  /* 0x000034061b007388 */ /* 0x000fe80000000800 */
[----:B------:R-:W-:Y:S04]  /*1a00*/  STS [R27+0x38], R5 ;  /* 0x000038051b007388 */ /* 0x000fe80000000800 */
[----:B------:R-:W-:Y:S04]  /*1a10*/  STS [R27+0x3c], R4 ;  /* 0x00003c041b007388 */ /* 0x000fe80000000800 */
[----:B------:R-:W-:Y:S04]  /*1a20*/  STS [R27+0x40], R3 ;  /* 0x000040031b007388 */ /* 0x000fe80000000800 */
[----:B------:R-:W-:Y:S04]  /*1a30*/  STS [R27+0x44], R2 ;  /* 0x000044021b007388 */ /* 0x000fe80000000800 */
[----:B------:R-:W-:Y:S01]  /*1a40*/  STS [R27+0x48], R0 ;  /* 0x000048001b007388 */ /* 0x000fe20000000800 */
[----:B------:R-:W-:-:S03]  /*1a50*/  NOP ;  /* 0x0000000000007918 */ /* 0x000fc60000000000 */
[----:B------:R-:W0:Y:S04]  /*1a60*/  LDS R9, [R28] ;  /* 0x000000001c097984 */ /* 0x000e280000000800 */
[----:B------:R-:W1:Y:S04]  /*1a70*/  LDS R7, [R28+0x80] ;  /* 0x000080001c077984 */ /* 0x000e680000000800 */
[----:B------:R-:W2:Y:S04]  /*1a80*/  LDS R11, [R28+0x100] ;  /* 0x000100001c0b7984 */ /* 0x000ea80000000800 */
[----:B------:R-:W3:Y:S04]  /*1a90*/  LDS R13, [R28+0x180] ;  /* 0x000180001c0d7984 */ /* 0x000ee80000000800 */
[----:B------:R-:W4:Y:S04]  /*1aa0*/  LDS R5, [R28+0x200] ;  /* 0x000200001c057984 */ /* 0x000f280000000800 */
[----:B------:R-:W5:Y:S04]  /*1ab0*/  LDS R15, [R28+0x280] ;  /* 0x000280001c0f7984 */ /* 0x000f680000000800 */
        /* <DEDUP_REMOVED lines=13> */
[----:B0-----:R-:W-:Y:S04]  /*1b90*/  STG.E desc[UR12][R42.64], R9 ;  /* 0x000000092a007986 */ /* 0x001fe8000c10190c */
[----:B-1----:R-:W-:Y:S04]  /*1ba0*/  STG.E desc[UR12][R42.64+0x80], R7 ;  /* 0x000080072a007986 */ /* 0x002fe8000c10190c */
[----:B--2---:R-:W-:Y:S04]  /*1bb0*/  STG.E desc[UR12][R42.64+0x100], R11 ;  /* 0x0001000b2a007986 */ /* 0x004fe8000c10190c */
[----:B---3--:R-:W-:Y:S04]  /*1bc0*/  STG.E desc[UR12][R42.64+0x180], R13 ;  /* 0x0001800d2a007986 */ /* 0x008fe8000c10190c */
[----:B----4-:R-:W-:Y:S04]  /*1bd0*/  STG.E desc[UR12][R42.64+0x200], R5 ;  /* 0x000200052a007986 */ /* 0x010fe8000c10190c */
[----:B-----5:R-:W-:Y:S04]  /*1be0*/  STG.E desc[UR12][R42.64+0x280], R15 ;  /* 0x0002800f2a007986 */ /* 0x020fe8000c10190c */
[----:B------:R-:W-:Y:S04]  /*1bf0*/  STG.E desc[UR12][R42.64+0x300], R3 ;  /* 0x000300032a007986 */ /* 0x000fe8000c10190c */
        /* <DEDUP_REMOVED lines=11> */
[----:B------:R-:W-:Y:S01]  /*1cb0*/  STG.E desc[UR12][R42.64+0x900], R39 ;  /* 0x000900272a007986 */ /* 0x000fe2000c10190c */
[----:B------:R-:W-:Y:S05]  /*1cc0*/  EXIT ;  /* 0x000000000000794d */ /* 0x000fea0003800000 */
.L_x_0:
[----:B------:R-:W-:-:S04]  /*1cd0*/  ISETP.NE.U32.AND P0, PT, RZ, UR7, PT ;  /* 0x00000007ff007c0c */ /* 0x000fc8000bf05070 */
[----:B------:R-:W-:-:S13]  /*1ce0*/  ISETP.NE.AND.EX P0, PT, RZ, UR4, PT, P0 ;  /* 0x00000004ff007c0c */ /* 0x000fda000bf05300 */
[----:B------:R-:W-:Y:S05]  /*1cf0*/  @!P0 EXIT ;  /* 0x000000000000894d */ /* 0x000fea0003800000 */
[----:B------:R-:W0:Y:S02]  /*1d00*/  LDCU.64 UR4, c[0x0][0x380] ;  /* 0x00007000ff0477ac */ /* 0x000e240008000a00 */
[----:B0-----:R-:W-:-:S06]  /*1d10*/  UIMAD.WIDE UR4, UR6, 0x7b80, UR4 ;  /* 0x00007b80060478a5 */ /* 0x001fcc000f8e0204 */
[----:B------:R-:W-:Y:S02]  /*1d20*/  IMAD.U32 R2, RZ, RZ, UR4 ;  /* 0x00000004ff027e24 */ /* 0x000fe4000f8e00ff */
[----:B------:R-:W-:-:S05]  /*1d30*/  IMAD.U32 R3, RZ, RZ, UR5 ;  /* 0x00000005ff037e24 */ /* 0x000fca000f8e00ff */
[----:B------:R0:W2:Y:S01]  /*1d40*/  LD.E.STRONG.SM R5, desc[UR12][R2.64] ;  /* 0x0000000c02057980 */ /* 0x0000a2000c10b900 */
[----:B------:R-:W1:Y:S02]  /*1d50*/  S2R R43, SR_TID.X ;  /* 0x00000000002b7919 */ /* 0x000e640000002100 */
[C---:B-1----:R-:W-:Y:S02]  /*1d60*/  LOP3.LUT R0, R43.reuse, 0x1f, RZ, 0xc0, !PT ;  /* 0x0000001f2b007812 */ /* 0x042fe400078ec0ff */
[----:B------:R-:W-:-:S05]  /*1d70*/  LOP3.LUT R7, R43, 0x3e0, RZ, 0xc0, !PT ;  /* 0x000003e02b077812 */ /* 0x000fca00078ec0ff */
[----:B------:R-:W-:-:S04]  /*1d80*/  IMAD R34, R7, 0x13, R0 ;  /* 0x0000001307227824 */ /* 0x000fc800078e0200 */
[C---:B------:R-:W-:Y:S01]  /*1d90*/  VIADD R0, R34.reuse, 0x40 ;  /* 0x0000004022007836 */ /* 0x040fe20000000000 */
[C---:B------:R-:W-:Y:S01]  /*1da0*/  ISETP.GE.U32.AND P1, PT, R34.reuse, UR7, PT ;  /* 0x0000000722007c0c */ /* 0x040fe2000bf26070 */
[C---:B------:R-:W-:Y:S01]  /*1db0*/  VIADD R6, R34.reuse, 0x80 ;  /* 0x0000008022067836 */ /* 0x040fe20000000000 */
[C---:B0-----:R-:W-:Y:S01]  /*1dc0*/  LEA R2, P0, R34.reuse, UR4, 0x2 ;  /* 0x0000000422027c11 */ /* 0x041fe2000f8010ff */
[----:B------:R-:W-:Y:S01]  /*1dd0*/  VIADD R4, R34, 0x60 ;  /* 0x0000006022047836 */ /* 0x000fe20000000000 */
[----:B------:R-:W-:Y:S01]  /*1de0*/  ISETP.GE.U32.AND P3, PT, R0, UR7, PT ;  /* 0x0000000700007c0c */ /* 0x000fe2000bf66070 */
[----:B------:R-:W-:Y:S01]  /*1df0*/  VIADD R41, R34, 0x20 ;  /* 0x0000002022297836 */ /* 0x000fe20000000000 */
[----:B------:R-:W-:Y:S01]  /*1e00*/  ISETP.GE.U32.AND P5, PT, R6, UR7, PT ;  /* 0x0000000706007c0c */ /* 0x000fe2000bfa6070 */
[----:B------:R-:W-:Y:S01]  /*1e10*/  VIADD R0, R34, 0xa0 ;  /* 0x000000a022007836 */ /* 0x000fe20000000000 */
[----:B------:R-:W-:Y:S01]  /*1e20*/  ISETP.GE.U32.AND P4, PT, R4, UR7, PT ;  /* 0x0000000704007c0c */ /* 0x000fe2000bf86070 */
[----:B------:R-:W-:Y:S01]  /*1e30*/  VIADD R4, R34, 0xc0 ;  /* 0x000000c022047836 */ /* 0x000fe20000000000 */
[----:B------:R-:W-:Y:S01]  /*1e40*/  ISETP.GE.U32.AND P2, PT, R41, UR7, PT ;  /* 0x0000000729007c0c */ /* 0x000fe2000bf46070 */
[----:B------:R-:W-:Y:S01]  /*1e50*/  IMAD.X R3, RZ, RZ, UR5, P0 ;  /* 0x00000005ff037e24 */ /* 0x000fe200080e06ff */
[----:B------:R-:W-:Y:S01]  /*1e60*/  ISETP.GE.U32.AND P6, PT, R0, UR7, PT ;  /* 0x0000000700007c0c */ /* 0x000fe2000bfc6070 */
[----:B------:R-:W-:Y:S01]  /*1e70*/  VIADD R0, R34, 0xe0 ;  /* 0x000000e022007836 */ /* 0x000fe20000000000 */
[----:B------:R-:W-:Y:S01]  /*1e80*/  ISETP.GE.U32.AND P0, PT, R4, UR7, PT ;  /* 0x0000000704007c0c */ /* 0x000fe2000bf06070 */
[----:B------:R-:W-:-:S02]  /*1e90*/  VIADD R40, R34, 0x100 ;  /* 0x0000010022287836 */ /* 0x000fc40000000000 */
[C---:B------:R-:W-:Y:S02]  /*1ea0*/  VIADD R4, R34.reuse, 0x140 ;  /* 0x0000014022047836 */ /* 0x040fe40000000000 */
[----:B------:R-:W-:Y:S02]  /*1eb0*/  VIADD R39, R34, 0x120 ;  /* 0x0000012022277836 */ /* 0x000fe40000000000 */
[----:B--2---:R-:W-:Y:S02]  /*1ec0*/  IMAD.MOV.U32 R7, RZ, RZ, R5 ;  /* 0x000000ffff077224 */ /* 0x004fe400078e0005 */
[----:B------:R-:W2:Y:S02]  /*1ed0*/  @!P1 LD.E.STRONG.SM R5, desc[UR12][R2.64] ;  /* 0x0000000c02059980 */ /* 0x000ea4000c10b900 */
[--C-:B------:R-:W-:Y:S01]  /*1ee0*/  IMAD.MOV.U32 R15, RZ, RZ, R7.reuse ;  /* 0x000000ffff0f7224 */ /* 0x100fe200078e0007 */
[----:B------:R-:W-:Y:S01]  /*1ef0*/  ISETP.GE.U32.AND P1, PT, R0, UR7, PT ;  /* 0x0000000700007c0c */ /* 0x000fe2000bf26070 */
[----:B------:R-:W-:-:S02]  /*1f00*/  IMAD.MOV.U32 R9, RZ, RZ, R7 ;  /* 0x000000ffff097224 */ /* 0x000fc400078e0007 */
[--C-:B------:R-:W-:Y:S02]  /*1f10*/  IMAD.MOV.U32 R11, RZ, RZ, R7.reuse ;  /* 0x000000ffff0b7224 */ /* 0x100fe400078e0007 */
[----:B------:R-:W-:Y:S01]  /*1f20*/  VIADD R0, R34, 0x160 ;  /* 0x0000016022007836 */ /* 0x000fe20000000000 */
[----:B------:R-:W3:Y:S01]  /*1f30*/  @!P5 LD.E.STRONG.SM R15, desc[UR12][R2.64+0x200] ;  /* 0x0002000c020fd980 */ /* 0x000ee2000c10b900 */
[--C-:B------:R-:W-:Y:S01]  /*1f40*/  IMAD.MOV.U32 R17, RZ, RZ, R7.reuse ;  /* 0x000000ffff117224 */ /* 0x100fe200078e0007 */
[----:B------:R-:W-:Y:S01]  /*1f50*/  ISETP.GE.U32.AND P5, PT, R40, UR7, PT ;  /* 0x0000000728007c0c */ /* 0x000fe2000bfa6070 */
[--C-:B------:R-:W-:Y:S01]  /*1f60*/  IMAD.MOV.U32 R13, RZ, RZ, R7.reuse ;  /* 0x000000ffff0d7224 */ /* 0x100fe200078e0007 */
[----:B------:R-:W4:Y:S01]  /*1f70*/  @!P2 LD.E.STRONG.SM R9, desc[UR12][R2.64+0x80] ;  /* 0x0000800c0209a980 */ /* 0x000f22000c10b900 */
[----:B------:R-:W-:Y:S01]  /*1f80*/  IMAD.MOV.U32 R19, RZ, RZ, R7 ;  /* 0x000000ffff137224 */ /* 0x000fe200078e0007 */
[----:B------:R-:W-:Y:S02]  /*1f90*/  ISETP.GE.U32.AND P2, PT, R4, UR7, PT ;  /* 0x0000000704007c0c */ /* 0x000fe4000bf46070 */
[----:B------:R-:W5:Y:S01]  /*1fa0*/  @!P3 LD.E.STRONG.SM R11, desc[UR12][R2.64+0x100] ;  /* 0x0001000c020bb980 */ /* 0x000f62000c10b900 */
[----:B------:R-:W-:Y:S01]  /*1fb0*/  ISETP.GE.U32.AND P3, PT, R0, UR7, PT ;  /* 0x0000000700007c0c */ /* 0x000fe2000bf66070 */
[----:B------:R-:W-:-:S02]  /*1fc0*/  VIADD R4, R34, 0x180 ;  /* 0x0000018022047836 */ /* 0x000fc40000000000 */
[----:B------:R-:W-:Y:S01]  /*1fd0*/  VIADD R0, R34, 0x1a0 ;  /* 0x000001a022007836 */ /* 0x000fe20000000000 */
[----:B------:R-:W5:Y:S01]  /*1fe0*/  @!P6 LD.E.STRONG.SM R17, desc[UR12][R2.64+0x280] ;  /* 0x0002800c0211e980 */ /* 0x000f62000c10b900 */
[----:B------:R-:W-:Y:S01]  /*1ff0*/  ISETP.GE.U32.AND P6, PT, R39, UR7, PT ;  /* 0x0000000727007c0c */ /* 0x000fe2000bfc6070 */
[--C-:B------:R-:W-:Y:S02]  /*2000*/  IMAD.MOV.U32 R21, RZ, RZ, R7.reuse ;  /* 0x000000ffff157224 */ /* 0x100fe400078e0007 */
[----:B------:R-:W5:Y:S01]  /*2010*/  @!P4 LD.E.STRONG.SM R13, desc[UR12][R2.64+0x180] ;  /* 0x0001800c020dc980 */ /* 0x000f62000c10b900 */
[----:B------:R-:W-:Y:S01]  /*2020*/  IMAD.MOV.U32 R23, RZ, RZ, R7 ;  /* 0x000000ffff177224 */ /* 0x000fe200078e0007 */
[----:B------:R-:W-:Y:S02]  /*2030*/  ISETP.GE.U32.AND P4, PT, R4, UR7, PT ;  /* 0x0000000704007c0c */ /* 0x000fe4000bf86070 */
[----:B------:R-:W5:Y:S01]  /*2040*/  @!P0 LD.E.STRONG.SM R19, desc[UR12][R2.64+0x300] ;  /* 0x0003000c02138980 */ /* 0x000f62000c10b900 */
[----:B------:R-:W-:Y:S01]  /*2050*/  ISETP.GE.U32.AND P0, PT, R0, UR7, PT ;  /* 0x0000000700007c0c */ /* 0x000fe2000bf06070 */
[----:B------:R-:W-:-:S02]  /*2060*/  VIADD R4, R34, 0x1c0 ;  /* 0x000001c022047836 */ /* 0x000fc40000000000 */
[----:B------:R-:W-:Y:S01]  /*2070*/  VIADD R0, R34, 0x1e0 ;  /* 0x000001e022007836 */ /* 0x000fe20000000000 */
[----:B------:R-:W5:Y:S01]  /*2080*/  @!P1 LD.E.STRONG.SM R21, desc[UR12][R2.64+0x380] ;  /* 0x0003800c02159980 */ /* 0x000f62000c10b900 */
[--C-:B------:R-:W-:Y:S01]  /*2090*/  IMAD.MOV.U32 R25, RZ, RZ, R7.reuse ;  /* 0x000000ffff197224 */ /* 0x100fe200078e0007 */
[----:B------:R-:W-:Y:S01]  /*20a0*/  ISETP.GE.U32.AND P1, PT, R4, UR7, PT ;  /* 0x0000000704007c0c */ /* 0x000fe2000bf26070 */
[--C-:B------:R-:W-:Y:S01]  /*20b0*/  IMAD.MOV.U32 R27, RZ, RZ, R7.reuse ;  /* 0x000000ffff1b7224 */ /* 0x100fe200078e0007 */
[----:B------:R-:W5:Y:S01]  /*20c0*/  @!P5 LD.E.STRONG.SM R23, desc[UR12][R2.64+0x400] ;  /* 0x0004000c0217d980 */ /* 0x000f62000c10b900 */
[----:B------:R-:W-:Y:S01]  /*20d0*/  ISETP.GE.U32.AND P5, PT, R0, UR7, PT ;  /* 0x0000000700007c0c */ /* 0x000fe2000bfa6070 */
[----:B------:R-:W-:Y:S02]  /*20e0*/  IMAD.MOV.U32 R29, RZ, RZ, R7 ;  /* 0x000000ffff1d7224 */ /* 0x000fe400078e0007 */
[C---:B------:R-:W-:Y:S01]  /*20f0*/  VIADD R0, R34.reuse, 0x200 ;  /* 0x0000020022007836 */ /* 0x040fe20000000000 */
[----:B------:R-:W5:Y:S01]  /*2100*/  @!P6 LD.E.STRONG.SM R25, desc[UR12][R2.64+0x480] ;  /* 0x0004800c0219e980 */ /* 0x000f62000c10b900 */
[----:B------:R-:W-:-:S02]  /*2110*/  VIADD R4, R34, 0x220 ;  /* 0x0000022022047836 */ /* 0x000fc40000000000 */
[----:B------:R-:W-:Y:S01]  /*2120*/  VIADD R34, R34, 0x240 ;  /* 0x0000024022227836 */ /* 0x000fe20000000000 */
[----:B------:R-:W5:Y:S01]  /*2130*/  @!P2 LD.E.STRONG.SM R27, desc[UR12][R2.64+0x500] ;  /* 0x0005000c021ba980 */ /* 0x000f62000c10b900 */
[----:B------:R-:W-:Y:S02]  /*2140*/  ISETP.GE.U32.AND P6, PT, R0, UR7, PT ;  /* 0x0000000700007c0c */ /* 0x000fe4000bfc6070 */
[----:B------:R-:W-:Y:S01]  /*2150*/  ISETP.GE.U32.AND P2, PT, R4, UR7, PT ;  /* 0x0000000704007c0c */ /* 0x000fe2000bf46070 */
[----:B------:R-:W5:Y:S01]  /*2160*/  @!P3 LD.E.STRONG.SM R29, desc[UR12][R2.64+0x580] ;  /* 0x0005800c021db980 */ /* 0x000f62000c10b900 */
[----:B------:R-:W-:Y:S01]  /*2170*/  ISETP.GE.U32.AND P3, PT, R34, UR7, PT ;  /* 0x0000000722007c0c */ /* 0x000fe2000bf66070 */
[--C-:B------:R-:W-:Y:S02]  /*2180*/  IMAD.MOV.U32 R31, RZ, RZ, R7.reuse ;  /* 0x000000ffff1f7224 */ /* 0x100fe400078e0007 */
[--C-:B------:R-:W-:Y:S02]  /*2190*/  IMAD.MOV.U32 R37, RZ, RZ, R7.reuse ;  /* 0x000000ffff257224 */ /* 0x100fe400078e0007 */
[----:B------:R-:W-:-:S02]  /*21a0*/  IMAD.MOV.U32 R45, RZ, RZ, R7 ;  /* 0x000000ffff2d7224 */ /* 0x000fc400078e0007 */
[--C-:B------:R-:W-:Y:S01]  /*21b0*/  IMAD.MOV.U32 R0, RZ, RZ, R7.reuse ;  /* 0x000000ffff007224 */ /* 0x100fe200078e0007 */
[----:B------:R-:W5:Y:S01]  /*21c0*/  @!P4 LD.E.STRONG.SM R31, desc[UR12][R2.64+0x600] ;  /* 0x0006000c021fc980 */ /* 0x000f62000c10b900 */
[--C-:B------:R-:W-:Y:S02]  /*21d0*/  IMAD.MOV.U32 R4, RZ, RZ, R7.reuse ;  /* 0x000000ffff047224 */ /* 0x100fe400078e0007 */
[----:B------:R-:W-:Y:S01]  /*21e0*/  IMAD.MOV.U32 R6, RZ, RZ, R7 ;  /* 0x000000ffff067224 */ /* 0x000fe200078e0007 */
[----:B------:R-:W5:Y:S04]  /*21f0*/  @!P0 LD.E.STRONG.SM R37, desc[UR12][R2.64+0x680] ;  /* 0x0006800c02258980 */ /* 0x000f68000c10b900 */
[----:B------:R-:W5:Y:S04]  /*2200*/  @!P1 LD.E.STRONG.SM R45, desc[UR12][R2.64+0x700] ;  /* 0x0007000c022d9980 */ /* 0x000f68000c10b900 */
[----:B------:R-:W5:Y:S04]  /*2210*/  @!P5 LD.E.STRONG.SM R0, desc[UR12][R2.64+0x780] ;  /* 0x0007800c0200d980 */ /* 0x000f68000c10b900 */
[----:B------:R-:W5:Y:S04]  /*2220*/  @!P6 LD.E.STRONG.SM R4, desc[UR12][R2.64+0x800] ;  /* 0x0008000c0204e980 */ /* 0x000f68000c10b900 */
[----:B------:R-:W5:Y:S04]  /*2230*/  @!P2 LD.E.STRONG.SM R6, desc[UR12][R2.64+0x880] ;  /* 0x0008800c0206a980 */ /* 0x000f68000c10b900 */
[----:B------:R-:W5:Y:S01]  /*2240*/  @!P3 LD.E.STRONG.SM R7, desc[UR12][R2.64+0x900] ;  /* 0x0009000c0207b980 */ /* 0x000f62000c10b900 */
[----:B------:R-:W0:Y:S01]  /*2250*/  S2R R33, SR_LANEID ;  /* 0x0000000000217919 */ /* 0x000e220000000000 */
[----:B------:R-:W1:Y:S01]  /*2260*/  S2UR UR5, SR_CgaCtaId ;  /* 0x00000000000579c3 */ /* 0x000e620000008800 */
[----:B------:R-:W-:Y:S01]  /*2270*/  SHF.R.U32.HI R35, RZ, 0x5, R43 ;  /* 0x00000005ff237819 */ /* 0x000fe2000001162b */
[----:B------:R-:W-:-:S02]  /*2280*/  UMOV UR4, 0x400 ;  /* 0x0000040000047882 */ /* 0x000fc40000000000 */
[----:B-1----:R-:W-:Y:S02]  /*2290*/  ULEA UR4, UR5, UR4, 0x18 ;  /* 0x0000000405047291 */ /* 0x002fe4000f8ec0ff */
[----:B0-----:R-:W-:-:S05]  /*22a0*/  IMAD R28, R35, 0x260, R33 ;  /* 0x00000260231c7824 */ /* 0x001fca00078e0221 */
[----:B------:R-:W-:-:S05]  /*22b0*/  LEA R28, R28, UR4, 0x2 ;  /* 0x000000041c1c7c11 */ /* 0x000fca000f8e10ff */
[----:B------:R-:W-:Y:S01]  /*22c0*/  IMAD R8, R33, 0x48, R28 ;  /* 0x0000004821087824 */ /* 0x000fe200078e021c */
[----:B------:R-:W-:Y:S01]  /*22d0*/  UISETP.NE.AND UP0, UPT, UR6, URZ, UPT ;  /* 0x000000ff0600728c */ /* 0x000fe2000bf05270 */
        /* <DEDUP_REMOVED lines=41> */
[----:B0-----:R-:W-:Y:S02]  /*2570*/  IADD3 R8, PT, PT, R25, R26, R27 ;  /* 0x0000001a19087210 */ /* 0x001fe40007ffe01b */
[----:B------:R-:W-:Y:S02]  /*2580*/  ISETP.NE.AND P1, PT, R33, 0x1f, PT ;  /* 0x0000001f2100780c */ /* 0x000fe40003f25270 */
[----:B------:R-:W-:Y:S02]  /*2590*/  IADD3 R8, PT, PT, R31, R32, R8 ;  /* 0x000000201f087210 */ /* 0x000fe40007ffe008 */
[----:B------:R-:W-:Y:S02]  /*25a0*/  ISETP.NE.AND P2, PT, R35, 0xc, PT ;  /* 0x0000000c2300780c */ /* 0x000fe40003f45270 */
[----:B------:R-:W-:Y:S02]  /*25b0*/  IADD3 R8, PT, PT, R29, R30, R8 ;  /* 0x0000001e1d087210 */ /* 0x000fe40007ffe008 */
[----:B------:R-:W-:-:S02]  /*25c0*/  ISETP.GE.U32.AND P3, PT, R43, 0x20, PT ;  /* 0x000000202b00780c */ /* 0x000fc40003f66070 */
        /* <DEDUP_REMOVED lines=29> */
[----:B------:R-:W-:-:S03]  /*27a0*/  IMAD.IADD R11, R11, 0x1, R10 ;  /* 0x000000010b0b7824 */ /* 0x000fc600078e020a */
        /* <DEDUP_REMOVED lines=16> */
[----:B------:R-:W-:-:S04]  /*28b0*/  ISETP.NE.AND P0, PT, R35, 0x8, PT ;  /* 0x000000082300780c */ /* 0x000fc80003f05270 */
[----:B------:R-:W-:Y:S02]  /*28c0*/  SEL R8, R15, R8, !P0 ;  /* 0x000000080f087207 */ /* 0x000fe40004000000 */
[C---:B------:R-:W-:Y:S02]  /*28d0*/  ISETP.NE.AND P0, PT, R35.reuse, 0xa, PT ;  /* 0x0000000a2300780c */ /* 0x040fe40003f05270 */
[----:B------:R-:W-:Y:S02]  /*28e0*/  SEL R8, R16, R8, !P1 ;  /* 0x0000000810087207 */ /* 0x000fe40004800000 */
[----:B------:R-:W-:Y:S02]  /*28f0*/  ISETP.NE.AND P1, PT, R35, 0xb, PT ;  /* 0x0000000b2300780c */ /* 0x000fe40003f25270 */
[----:B------:R-:W-:Y:S02]  /*2900*/  SEL R8, R17, R8, !P0 ;  /* 0x0000000811087207 */ /* 0x000fe40004000000 */
[----:B------:R-:W-:-:S02]  /*2910*/  ISETP.NE.AND P0, PT, R33, RZ, PT ;  /* 0x000000ff2100720c */ /* 0x000fc40003f05270 */
[----:B------:R-:W-:Y:S01]  /*2920*/  SEL R8, R18, R8, !P1 ;  /* 0x0000000812087207 */ /* 0x000fe20004800000 */
[----:B------:R-:W-:Y:S01]  /*2930*/  @!P2 IMAD.IADD R8, R19, 0x1, R18 ;  /* 0x000000011308a824 */ /* 0x000fe200078e0212 */
[----:B------:R-:W-:Y:S02]  /*2940*/  SEL R9, R36, RZ, P0 ;  /* 0x000000ff24097207 */ /* 0x000fe40000000000 */
[----:B------:R-:W-:-:S03]  /*2950*/  ISETP.NE.AND P0, PT, R43, RZ, PT ;  /* 0x000000ff2b00720c */ /* 0x000fc60003f05270 */
[----:B------:R-:W-:-:S05]  /*2960*/  @P3 IMAD.IADD R36, R8, 0x1, R9 ;  /* 0x0000000108243824 */ /* 0x000fca00078e0209 */
[----:B------:R-:W-:Y:S01]  /*2970*/  SEL R36, R36, RZ, P0 ;  /* 0x000000ff24247207 */ /* 0x000fe20000000000 */
[----:B------:R-:W-:Y:S06]  /*2980*/  BRA `(.L_x_18) ;  /* 0x0000000c005c7947 */ /* 0x000fec0003800000 */
.L_x_17:
[----:B0-----:R-:W-:Y:S02]  /*2990*/  IADD3 R8, PT, PT, R25, R26, R27 ;  /* 0x0000001a19087210 */ /* 0x001fe40007ffe01b */
[----:B------:R-:W-:Y:S02]  /*29a0*/  ISETP.NE.AND P1, PT, R33, 0x1f, PT ;  /* 0x0000001f2100780c */ /* 0x000fe40003f25270 */
[----:B------:R-:W-:Y:S02]  /*29b0*/  IADD3 R8, PT, PT, R31, R32, R8 ;  /* 0x000000201f087210 */ /* 0x000fe40007ffe008 */
        /* <DEDUP_REMOVED lines=19> */
[----:B------:R-:W-:-:S04]  /*2af0*/  ISETP.NE.AND P0, PT, R35, 0x2, PT ;  /* 0x000000022300780c */ /* 0x000fc80003f05270 */
        /* <DEDUP_REMOVED lines=35> */
[----:B------:R-:W-:Y:S01]  /*2d30*/  ISETP.NE.AND P0, PT, R35, 0xb, PT ;  /* 0x0000000b2300780c */ /* 0x000fe20003f05270 */
[----:B------:R-:W-:-:S03]  /*2d40*/  IMAD.IADD R35, R37, 0x1, -R36 ;  /* 0x0000000125237824 */ /* 0x000fc600078e0a24 */
[----:B------:R-:W-:Y:S02]  /*2d50*/  SEL R8, R18, R8, !P0 ;  /* 0x0000000812087207 */ /* 0x000fe40004000000 */
[----:B------:R-:W-:Y:S01]  /*2d60*/  ISETP.GT.U32.AND P0, PT, R43, 0x1f, PT ;  /* 0x0000001f2b00780c */ /* 0x000fe20003f04070 */
[----:B0-----:R-:W-:Y:S01]  /*2d70*/  IMAD.IADD R11, R19, 0x1, R11 ;  /* 0x00000001130b7824 */ /* 0x001fe200078e020b */
[----:B------:R-:W-:Y:S02]  /*2d80*/  SEL R9, R35, RZ, P2 ;  /* 0x000000ff23097207 */ /* 0x000fe40001000000 */
        /* <DEDUP_REMOVED lines=21> */
.L_x_64:
[----:B------:R-:W-:Y:S05]  /*2ee0*/  @!P0 BRA `(.L_x_21) ;  /* 0x0000000000248947 */ /* 0x000fea0003800000 */
[----:B------:R-:W-:-:S07]  /*2ef0*/  IMAD.MOV.U32 R9, RZ, RZ, 0x1de ;  /* 0x000001deff097424 */ /* 0x000fce00078e00ff */
.L_x_23:
[----:B------:R-:W-:Y:S05]  /*2f00*/  NANOSLEEP R9 ;  /* 0x000000090000735d */ /* 0x000fea0003800000 */
[----:B------:R-:W2:Y:S01]  /*2f10*/  LD.E.64.STRONG.GPU R14, desc[UR12][R16.64+0x100] ;  /* 0x0001000c100e7980 */ /* 0x000ea2000c10fb00 */
[----:B------:R-:W-:Y:S01]  /*2f20*/  UMOV UR5, 0xffffffff ;  /* 0xffffffff00057882 */ /* 0x000fe20000000000 */
[----:B------:R-:W-:Y:S02]  /*2f30*/  SHF.R.U32.HI R9, RZ, 0x1, R9 ;  /* 0x00000001ff097819 */ /* 0x000fe40000011609 */
[----:B--2---:R-:W-:Y:S01]  /*2f40*/  ISETP.NE.AND P0, PT, R14, 0x63, PT ;  /* 0x000000630e00780c */ /* 0x004fe20003f05270 */
[----:B------:R-:W-:-:S12]  /*2f50*/  BRA.DIV UR5, `(.L_x_22) ;  /* 0x0000001a05787947 */ /* 0x000fd8000b800000 */
[----:B------:R-:W-:-:S13]  /*2f60*/  VOTE.ANY P0, !P0 ;  /* 0x0000000000ff7806 */ /* 0x000fda0004000100 */
.L_x_67:
[----:B------:R-:W-:Y:S05]  /*2f70*/  @P0 BRA `(.L_x_23) ;  /* 0xfffffffc00e00947 */ /* 0x000fea000383ffff */
.L_x_21:
[----:B------:R-:W-:Y:S01]  /*2f80*/  UMOV UR5, 0xffffffff ;  /* 0xffffffff00057882 */ /* 0x000fe20000000000 */
[----:B------:R-:W-:Y:S02]  /*2f90*/  ISETP.NE.AND P2, PT, R14, 0x65, PT ;  /* 0x000000650e00780c */ /* 0x000fe40003f45270 */
[----:B------:R-:W-:Y:S11]  /*2fa0*/  BRA.DIV UR5, `(.L_x_24) ;  /* 0x0000001a05847947 */ /* 0x000ff6000b800000 */
[----:B------:R-:W0:Y:S01]  /*2fb0*/  S2R R42, SR_GEMASK ;  /* 0x00000000002a7919 */ /* 0x000e220000003c00 */
[----:B------:R-:W-:Y:S01]  /*2fc0*/  VOTE.ANY R8, PT, !P2 ;  /* 0x0000000000087806 */ /* 0x000fe200050e0100 */
[----:B------:R-:W-:-:S03]  /*2fd0*/  VIADD R19, R33, 0x2 ;  /* 0x0000000221137836 */ /* 0x000fc60000000000 */
[----:B0-----:R-:W-:-:S05]  /*2fe0*/  LOP3.LUT R8, R8, 0x80000000, R42, 0xec, !PT ;  /* 0x8000000008087812 */ /* 0x001fca00078eec2a */
[----:B------:R-:W-:-:S05]  /*2ff0*/  VIADD R9, R8, 0xffffffff ;  /* 0xffffffff08097836 */ /* 0x000fca0000000000 */
[----:B------:R-:W-:-:S04]  /*3000*/  LOP3.LUT R9, R8, R9, RZ, 0xc, !PT ;  /* 0x0000000908097212 */ /* 0x000fc800078e0cff */
[----:B------:R0:W1:Y:S02]  /*3010*/  POPC R38, R9 ;  /* 0x0000000900267309 */ /* 0x0000640000000000 */
[C---:B0-----:R-:W-:Y:S01]  /*3020*/  VIADD R9, R33.reuse, 0x4 ;  /* 0x0000000421097836 */ /* 0x041fe20000000000 */
[----:B-1----:R-:W0:Y:S01]  /*3030*/  SHFL.DOWN PT, R16, R15, 0x1, R38 ;  /* 0x082000000f107989 */ /* 0x002e2200000e0026 */
[----:B------:R-:W-:-:S04]  /*3040*/  ISETP.GE.AND P0, PT, R33, R38, PT ;  /* 0x000000262100720c */ /* 0x000fc80003f06270 */
[----:B0-----:R-:W-:Y:S02]  /*3050*/  SEL R16, R16, RZ, !P0 ;  /* 0x000000ff10107207 */ /* 0x001fe40004000000 */
[----:B------:R-:W-:-:S03]  /*3060*/  ISETP.GT.AND P0, PT, R19, R38, PT ;  /* 0x000000261300720c */ /* 0x000fc60003f04270 */
[----:B------:R-:W-:Y:S02]  /*3070*/  IMAD.IADD R17, R16, 0x1, R15 ;  /* 0x0000000110117824 */ /* 0x000fe400078e020f */
[----:B------:R-:W-:-:S03]  /*3080*/  VIADD R15, R33, 0x10 ;  /* 0x00000010210f7836 */ /* 0x000fc60000000000 */
[----:B------:R-:W0:Y:S02]  /*3090*/  SHFL.DOWN PT, R16, R17, 0x2, R38 ;  /* 0x0840000011107989 */ /* 0x000e2400000e0026 */
[-C--:B------:R-:W-:Y:S02]  /*30a0*/  ISETP.GT.AND P2, PT, R15, R38.reuse, PT ;  /* 0x000000260f00720c */ /* 0x080fe40003f44270 */
[----:B0-----:R-:W-:Y:S02]  /*30b0*/  SEL R16, R16, RZ, !P0 ;  /* 0x000000ff10107207 */ /* 0x001fe40004000000 */
[----:B------:R-:W-:Y:S01]  /*30c0*/  ISETP.GT.AND P0, PT, R9, R38, PT ;  /* 0x000000260900720c */ /* 0x000fe20003f04270 */
[----:B------:R-:W-:Y:S02]  /*30d0*/  VIADD R9, R33, 0x8 ;  /* 0x0000000821097836 */ /* 0x000fe40000000000 */
[----:B------:R-:W-:-:S05]  /*30e0*/  IMAD.IADD R19, R17, 0x1, R16 ;  /* 0x0000000111137824 */ /* 0x000fca00078e0210 */
[----:B------:R-:W0:Y:S02]  /*30f0*/  SHFL.DOWN PT, R16, R19, 0x4, R38 ;  /* 0x0880000013107989 */ /* 0x000e2400000e0026 */
[----:B0-----:R-:W-:Y:S02]  /*3100*/  SEL R16, R16, RZ, !P0 ;  /* 0x000000ff10107207 */ /* 0x001fe40004000000 */
[----:B------:R-:W-:Y:S02]  /*3110*/  ISETP.GT.AND P0, PT, R9, R38, PT ;  /* 0x000000260900720c */ /* 0x000fe40003f04270 */
[----:B------:R-:W0:Y:S01]  /*3120*/  LDC.64 R8, c[0x0][0x390] ;  /* 0x0000e400ff087b82 */ /* 0x000e220000000a00 */
[----:B------:R-:W-:-:S05]  /*3130*/  IMAD.IADD R37, R19, 0x1, R16 ;  /* 0x0000000113257824 */ /* 0x000fca00078e0210 */
[----:B------:R-:W1:Y:S01]  /*3140*/  SHFL.DOWN PT, R16, R37, 0x8, R38 ;  /* 0x0900000025107989 */ /* 0x000e6200000e0026 */
[----:B0-----:R-:W-:Y:S02]  /*3150*/  IADD3 R36, P3, PT, R8, 0x100, RZ ;  /* 0x0000010008247810 */ /* 0x001fe40007f7e0ff */
[----:B-1----:R-:W-:Y:S02]  /*3160*/  SEL R16, R16, RZ, !P0 ;  /* 0x000000ff10107207 */ /* 0x002fe40004000000 */
[----:B------:R-:W-:-:S03]  /*3170*/  ISETP.NE.AND P0, PT, R14, 0x65, PT ;  /* 0x000000650e00780c */ /* 0x000fc60003f05270 */
[----:B------:R-:W-:Y:S02]  /*3180*/  IMAD.IADD R17, R37, 0x1, R16 ;  /* 0x0000000125117824 */ /* 0x000fe400078e0210 */
[----:B------:R-:W-:-:S03]  /*3190*/  IMAD.X R37, RZ, RZ, R9, P3 ;  /* 0x000000ffff257224 */ /* 0x000fc600018e0609 */
[----:B------:R-:W0:Y:S05]  /*31a0*/  SHFL.DOWN PT, R16, R17, 0x10, R38 ;  /* 0x0a00000011107989 */ /* 0x000e2a00000e0026 */
[----:B------:R-:W-:Y:S02]  /*31b0*/  VOTE.ALL P0, P0 ;  /* 0x0000000000ff7806 */ /* 0x000fe40000000000 */
[----:B0-----:R-:W-:-:S05]  /*31c0*/  SEL R16, R16, RZ, !P2 ;  /* 0x000000ff10107207 */ /* 0x001fca0005000000 */
[----:B------:R-:W-:-:S07]  /*31d0*/  IMAD.IADD R19, R17, 0x1, R16 ;  /* 0x0000000111137824 */ /* 0x000fce00078e0210 */
.L_x_76:
[----:B------:R-:W-:Y:S05]  /*31e0*/  @!P0 BRA `(.L_x_25) ;  /* 0x0000000000e48947 */ /* 0x000fea0003800000 */
[----:B------:R-:W-:-:S07]  /*31f0*/  IMAD.MOV.U32 R38, RZ, RZ, 0x1de ;  /* 0x000001deff267424 */ /* 0x000fce00078e00ff */
.L_x_31:
        /* <DEDUP_REMOVED lines=10> */
.L_x_79:
[----:B------:R-:W-:Y:S05]  /*32a0*/  @!P0 BRA `(.L_x_27) ;  /* 0x0000000000248947 */ /* 0x000fea0003800000 */
[----:B------:R-:W-:-:S07]  /*32b0*/  IMAD.MOV.U32 R9, RZ, RZ, R38 ;  /* 0x000000ffff097224 */ /* 0x000fce00078e0026 */
.L_x_29:
[----:B------:R-:W-:Y:S05]  /*32c0*/  NANOSLEEP R9 ;  /* 0x000000090000735d */ /* 0x000fea0003800000 */
[----:B------:R-:W2:Y:S01]  /*32d0*/  LD.E.64.STRONG.GPU R14, desc[UR12][R16.64+-0x100] ;  /* 0xffff000c100e7980 */ /* 0x000ea2000c10fb00 */
[----:B------:R-:W-:Y:S01]  /*32e0*/  UMOV UR5, 0xffffffff ;  /* 0xffffffff00057882 */ /* 0x000fe20000000000 */
[----:B------:R-:W-:Y:S02]  /*32f0*/  SHF.R.U32.HI R9, RZ, 0x1, R9 ;  /* 0x00000001ff097819 */ /* 0x000fe40000011609 */
[----:B--2---:R-:W-:Y:S01]  /*3300*/  ISETP.NE.AND P0, PT, R14, 0x63, PT ;  /* 0x000000630e00780c */ /* 0x004fe20003f05270 */
[----:B------:R-:W-:-:S12]  /*3310*/  BRA.DIV UR5, `(.L_x_28) ;  /* 0x0000001a05d07947 */ /* 0x000fd8000b800000 */
[----:B------:R-:W-:-:S13]  /*3320*/  VOTE.ANY P0, !P0 ;  /* 0x0000000000ff7806 */ /* 0x000fda0004000100 */
.L_x_82:
[----:B------:R-:W-:Y:S05]  /*3330*/  @P0 BRA `(.L_x_29) ;  /* 0xfffffffc00e00947 */ /* 0x000fea000383ffff */
.L_x_27:
[----:B------:R-:W-:Y:S01]  /*3340*/  UMOV UR5, 0xffffffff ;  /* 0xffffffff00057882 */ /* 0x000fe20000000000 */
[----:B------:R-:W-:Y:S02]  /*3350*/  ISETP.NE.AND P0, PT, R14, 0x65, PT ;  /* 0x000000650e00780c */ /* 0x000fe40003f05270 */
[----:B------:R-:W-:Y:S11]  /*3360*/  BRA.DIV UR5, `(.L_x_30) ;  /* 0x0000001a05dc7947 */ /* 0x000ff6000b800000 */
[----:B------:R-:W-:Y:S01]  /*3370*/  VOTE.ANY R8, PT, !P0 ;  /* 0x0000000000087806 */ /* 0x000fe200040e0100 */
[----:B------:R-:W-:-:S03]  /*3380*/  VIADD R18, R18, 0xffffffe0 ;  /* 0xffffffe012127836 */ /* 0x000fc60000000000 */
[----:B------:R-:W-:-:S05]  /*3390*/  LOP3.LUT R8, R8, 0x80000000, R42, 0xec, !PT ;  /* 0x8000000008087812 */ /* 0x000fca00078eec2a */
[----:B------:R-:W-:-:S05]  /*33a0*/  VIADD R9, R8, 0xffffffff ;  /* 0xffffffff08097836 */ /* 0x000fca0000000000 */
[----:B------:R-:W-:Y:S01]  /*33b0*/  LOP3.LUT R9, R8, R9, RZ, 0xc, !PT ;  /* 0x0000000908097212 */ /* 0x000fe200078e0cff */
[----:B------:R-:W-:-:S05]  /*33c0*/  VIADD R8, R33, 0x2 ;  /* 0x0000000221087836 */ /* 0x000fca0000000000 */
[----:B------:R-:W0:Y:S02]  /*33d0*/  POPC R9, R9 ;  /* 0x0000000900097309 */ /* 0x000e240000000000 */
[----:B0-----:R-:W0:Y:S01]  /*33e0*/  SHFL.DOWN PT, R16, R15, 0x1, R9 ;  /* 0x082000000f107989 */ /* 0x001e2200000e0009 */
[----:B------:R-:W-:-:S04]  /*33f0*/  ISETP.GE.AND P0, PT, R33, R9, PT ;  /* 0x000000092100720c */ /* 0x000fc80003f06270 */
[----:B0-----:R-:W-:Y:S02]  /*3400*/  SEL R16, R16, RZ, !P0 ;  /* 0x000000ff10107207 */ /* 0x001fe40004000000 */
[----:B------:R-:W-:Y:S01]  /*3410*/  ISETP.GT.AND P0, PT, R8, R9, PT ;  /* 0x000000090800720c */ /* 0x000fe20003f04270 */
[----:B------:R-:W-:Y:S02]  /*3420*/  VIADD R8, R33, 0x4 ;  /* 0x0000000421087836 */ /* 0x000fe40000000000 */
[----:B------:R-:W-:-:S05]  /*3430*/  IMAD.IADD R44, R16, 0x1, R15 ;  /* 0x00000001102c7824 */ /* 0x000fca00078e020f */
[----:B------:R-:W0:Y:S02]  /*3440*/  SHFL.DOWN PT, R16, R44, 0x2, R9 ;  /* 0x084000002c107989 */ /* 0x000e2400000e0009 */
        /* <DEDUP_REMOVED lines=8> */
[----:B------:R-:W-:-:S03]  /*34d0*/  IMAD.IADD R45, R17, 0x1, R16 ;  /* 0x00000001112d7824 */ /* 0x000fc600078e0210 */
[----:B------:R-:W-:Y:S02]  /*34e0*/  ISETP.GT.AND P2, PT, R8, R9, PT ;  /* 0x000000090800720c */ /* 0x000fe40003f44270 */
        /* <DEDUP_REMOVED lines=8> */
.L_x_91:
[----:B------:R-:W-:Y:S05]  /*3570*/  @P0 BRA `(.L_x_31) ;  /* 0xfffffffc00200947 */ /* 0x000fea000383ffff */
.L_x_25:
        /* <DEDUP_REMOVED lines=15> */
.L_x_19:
[----:B------:R-:W-:Y:S05]  /*3670*/  WARPSYNC.ALL ;  /* 0x0000000000007948 */ /* 0x000fea0003800000 */
[----:B------:R-:W0:Y:S08]  /*3680*/  S2UR UR5, SR_CgaCtaId ;  /* 0x00000000000579c3 */ /* 0x000e300000008800 */
[----:B------:R-:W-:Y:S01]  /*3690*/  BAR.SYNC.DEFER_BLOCKING 0x0 ;  /* 0x0000000000007b1d */ /* 0x000fe20000010000 */
[----:B------:R-:W-:-:S05]  /*36a0*/  ISETP.NE.AND P0, PT, R43, RZ, PT ;  /* 0x000000ff2b00720c */ /* 0x000fca0003f05270 */
[----:B------:R-:W-:Y:S02]  /*36b0*/  UMOV UR4, 0x400 ;  /* 0x0000040000047882 */ /* 0x000fe40000000000 */
[----:B0-----:R-:W-:-:S09]  /*36c0*/  ULEA UR4, UR5, UR4, 0x18 ;  /* 0x0000000405047291 */ /* 0x001fd2000f8ec0ff */
[----:B------:R-:W0:Y:S02]  /*36d0*/  LDS R9, [UR4+0x54] ;  /* 0x00005404ff097984 */ /* 0x000e240008000800 */
[----:B0-----:R-:W-:-:S05]  /*36e0*/  SEL R9, R9, RZ, P0 ;  /* 0x000000ff09097207 */ /* 0x001fca0000000000 */
[----:B------:R-:W-:-:S07]  /*36f0*/  IMAD.IADD R36, R9, 0x1, R8 ;  /* 0x0000000109247824 */ /* 0x000fce00078e0208 */
.L_x_18:
[----:B------:R-:W-:Y:S01]  /*3700*/  IMAD.IADD R27, R27, 0x1, R36 ;  /* 0x000000011b1b7824 */ /* 0x000fe200078e0224 */
[----:B------:R-:W0:Y:S01]  /*3710*/  S2R R9, SR_LANEID ;  /* 0x0000000000097919 */ /* 0x000e220000000000 */
[----:B------:R-:W-:Y:S02]  /*3720*/  BAR.SYNC.DEFER_BLOCKING 0x0 ;  /* 0x0000000000007b1d */ /* 0x000fe40000010000 */
[----:B------:R-:W-:Y:S01]  /*3730*/  IMAD.IADD R26, R26, 0x1, R27 ;  /* 0x000000011a1a7824 */ /* 0x000fe200078e021b */
[----:B------:R-:W-:Y:S01]  /*3740*/  ISETP.NE.AND P0, PT, R43, RZ, PT ;  /* 0x000000ff2b00720c */ /* 0x000fe20003f05270 */
[----:B-1----:R-:W-:Y:S02]  /*3750*/  IMAD.U32 R12, RZ, RZ, UR7 ;  /* 0x00000007ff0c7e24 */ /* 0x002fe4000f8e00ff */
[----:B------:R-:W-:Y:S01]  /*3760*/  IMAD.IADD R25, R25, 0x1, R26 ;  /* 0x0000000119197824 */ /* 0x000fe200078e021a */
[----:B------:R-:W1:Y:S01]  /*3770*/  LDCU.64 UR8, c[0x0][0x388] ;  /* 0x00007100ff0877ac */ /* 0x000e620008000a00 */
[----:B------:R-:W2:Y:S02]  /*3780*/  S2R R10, SR_TID.X ;  /* 0x00000000000a7919 */ /* 0x000ea40000002100 */
[----:B------:R-:W-:-:S04]  /*3790*/  IMAD.IADD R32, R32, 0x1, R25 ;  /* 0x0000000120207824 */ /* 0x000fc800078e0219 */
[----:B------:R-:W-:-:S04]  /*37a0*/  IMAD.IADD R31, R31, 0x1, R32 ;  /* 0x000000011f1f7824 */ /* 0x000fc800078e0220 */
[----:B------:R-:W-:-:S04]  /*37b0*/  IMAD.IADD R30, R30, 0x1, R31 ;  /* 0x000000011e1e7824 */ /* 0x000fc800078e021f */
[----:B------:R-:W-:-:S04]  /*37c0*/  IMAD.IADD R29, R29, 0x1, R30 ;  /* 0x000000011d1d7824 */ /* 0x000fc800078e021e */
[----:B------:R-:W-:Y:S02]  /*37d0*/  IMAD.IADD R24, R24, 0x1, R29 ;  /* 0x0000000118187824 */ /* 0x000fe400078e021d */
[----:B0-----:R-:W-:Y:S02]  /*37e0*/  IMAD R8, R9, 0x48, R28 ;  /* 0x0000004809087824 */ /* 0x001fe400078e021c */
[----:B------:R-:W-:-:S03]  /*37f0*/  IMAD.IADD R23, R23, 0x1, R24 ;  /* 0x0000000117177824 */ /* 0x000fc600078e0218 */
[----:B------:R-:W-:Y:S01]  /*3800*/  STS [R8], R27 ;  /* 0x0000001b08007388 */ /* 0x000fe20000000800 */
[----:B------:R-:W-:-:S03]  /*3810*/  IMAD.IADD R22, R22, 0x1, R23 ;  /* 0x0000000116167824 */ /* 0x000fc600078e0217 */
[----:B------:R-:W-:Y:S01]  /*3820*/  STS [R8+0x4], R26 ;  /* 0x0000041a08007388 */ /* 0x000fe20000000800 */
        /* <DEDUP_REMOVED lines=17> */
[----:B------:R-:W-:Y:S04]  /*3940*/  STS [R8+0x28], R21 ;  /* 0x0000281508007388 */ /* 0x000fe80000000800 */
[----:B------:R-:W-:Y:S04]  /*3950*/  STS [R8+0x2c], R20 ;  /* 0x00002c1408007388 */ /* 0x000fe80000000800 */
[----:B------:R-:W-:Y:S04]  /*3960*/  STS [R8+0x30], R7 ;  /* 0x0000300708007388 */ /* 0x000fe80000000800 */
[----:B------:R-:W-:Y:S04]  /*3970*/  STS [R8+0x34], R6 ;  /* 0x0000340608007388 */ /* 0x000fe80000000800 */
[----:B------:R-:W-:Y:S04]  /*3980*/  STS [R8+0x38], R5 ;  /* 0x0000380508007388 */ /* 0x000fe80000000800 */
[----:B------:R-:W-:Y:S04]  /*3990*/  STS [R8+0x3c], R4 ;  /* 0x00003c0408007388 */ /* 0x000fe80000000800 */
[----:B------:R2:W-:Y:S04]  /*39a0*/  STS [R8+0x40], R3 ;  /* 0x0000400308007388 */ /* 0x0005e80000000800 */
[----:B------:R-:W-:Y:S04]  /*39b0*/  STS [R8+0x44], R9 ;  /* 0x0000440908007388 */ /* 0x000fe80000000800 */
[----:B------:R0:W-:Y:S01]  /*39c0*/  STS [R8+0x48], R0 ;  /* 0x0000480008007388 */ /* 0x0001e20000000800 */
[----:B------:R-:W-:-:S03]  /*39d0*/  NOP ;  /* 0x0000000000007918 */ /* 0x000fc60000000000 */
[----:B------:R-:W-:Y:S01]  /*39e0*/  LDS R35, [R28] ;  /* 0x000000001c237984 */ /* 0x000fe20000000800 */
[C---:B--2---:R-:W-:Y:S02]  /*39f0*/  LOP3.LUT R3, R10.reuse, 0x1f, RZ, 0xc0, !PT ;  /* 0x0000001f0a037812 */ /* 0x044fe400078ec0ff */
[----:B------:R-:W-:Y:S01]  /*3a00*/  LOP3.LUT R10, R10, 0x3e0, RZ, 0xc0, !PT ;  /* 0x000003e00a0a7812 */ /* 0x000fe200078ec0ff */
[----:B------:R-:W-:Y:S04]  /*3a10*/  LDS R37, [R28+0x80] ;  /* 0x000080001c257984 */ /* 0x000fe80000000800 */
[----:B------:R-:W-:Y:S01]  /*3a20*/  LDS R43, [R28+0x100] ;  /* 0x000100001c2b7984 */ /* 0x000fe20000000800 */
[----:B------:R-:W-:-:S03]  /*3a30*/  IMAD R10, R10, 0x13, R3 ;  /* 0x000000130a0a7824 */ /* 0x000fc600078e0203 */
[----:B------:R-:W-:Y:S04]  /*3a40*/  LDS R45, [R28+0x180] ;  /* 0x000180001c2d7984 */ /* 0x000fe80000000800 */
        /* <DEDUP_REMOVED lines=15> */
[----:B------:R-:W-:Y:S01]  /*3b40*/  @!P0 STS [UR4+0x7b80], R12 ;  /* 0x007b800cff008988 */ /* 0x000fe20008000804 */
[----:B------:R-:W-:Y:S01]  /*3b50*/  BAR.SYNC.DEFER_BLOCKING 0x0 ;  /* 0x0000000000007b1d */ /* 0x000fe20000010000 */
[----:B------:R-:W-:-:S05]  /*3b60*/  IADD3 R3, P0, PT, R10, UR10, RZ ;  /* 0x0000000a0a037c10 */ /* 0x000fca000ff1e0ff */
[----:B------:R-:W2:Y:S01]  /*3b70*/  S2R R2, SR_TID.X ;  /* 0x0000000000027919 */ /* 0x000ea20000002100 */
[----:B------:R-:W3:Y:S01]  /*3b80*/  LDS R0, [UR4+0x7b80] ;  /* 0x007b8004ff007984 */ /* 0x000ee20008000800 */
[C---:B--2---:R-:W-:Y:S02]  /*3b90*/  LOP3.LUT R4, R2.reuse, 0x3e0, RZ, 0xc0, !PT ;  /* 0x000003e002047812 */ /* 0x044fe400078ec0ff */
[----:B------:R-:W-:-:S05]  /*3ba0*/  LOP3.LUT R2, R2, 0x1f, RZ, 0xc0, !PT ;  /* 0x0000001f02027812 */ /* 0x000fca00078ec0ff */
[----:B------:R-:W-:Y:S02]  /*3bb0*/  IMAD R6, R4, 0x13, R2 ;  /* 0x0000001304067824 */ /* 0x000fe400078e0202 */
[----:B------:R-:W-:Y:S01]  /*3bc0*/  IMAD.X R4, RZ, RZ, UR11, P0 ;  /* 0x0000000bff047e24 */ /* 0x000fe200080e06ff */
[----:B-1----:R-:W-:Y:S01]  /*3bd0*/  LEA R2, P0, R3, UR8, 0x2 ;  /* 0x0000000803027c11 */ /* 0x002fe2000f8010ff */
[----:B0-----:R-:W-:-:S03]  /*3be0*/  VIADD R8, R6, 0x40 ;  /* 0x0000004006087836 */ /* 0x001fc60000000000 */
[----:B------:R-:W-:Y:S01]  /*3bf0*/  LEA.HI.X R3, R3, UR9, R4, 0x2, P0 ;  /* 0x0000000903037c11 */ /* 0x000fe200080f1404 */
[C---:B------:R-:W-:Y:S01]  /*3c00*/  VIADD R4, R6.reuse, 0x80 ;  /* 0x0000008006047836 */ /* 0x040fe20000000000 */
[-C--:B---3--:R-:W-:Y:S01]  /*3c10*/  ISETP.GE.AND P2, PT, R41, R0.reuse, PT ;  /* 0x000000002900720c */ /* 0x088fe20003f46270 */
[----:B------:R-:W-:Y:S01]  /*3c20*/  VIADD R41, R6, 0x60 ;  /* 0x0000006006297836 */ /* 0x000fe20000000000 */
[-C--:B------:R-:W-:Y:S01]  /*3c30*/  ISETP.GE.AND P3, PT, R8, R0.reuse, PT ;  /* 0x000000000800720c */ /* 0x080fe20003f66270 */
[----:B------:R-:W-:Y:S01]  /*3c40*/  VIADD R8, R6, 0xa0 ;  /* 0x000000a006087836 */ /* 0x000fe20000000000 */
[-C--:B------:R-:W-:Y:S02]  /*3c50*/  ISETP.GE.AND P1, PT, R10, R0.reuse, PT ;  /* 0x000000000a00720c */ /* 0x080fe40003f26270 */
[-C--:B------:R-:W-:Y:S01]  /*3c60*/  ISETP.GE.AND P4, PT, R41, R0.reuse, PT ;  /* 0x000000002900720c */ /* 0x080fe20003f86270 */
[----:B------:R-:W-:Y:S01]  /*3c70*/  VIADD R41, R6, 0xc0 ;  /* 0x000000c006297836 */ /* 0x000fe20000000000 */
[-C--:B------:R-:W-:Y:S01]  /*3c80*/  ISETP.GE.AND P5, PT, R4, R0.reuse, PT ;  /* 0x000000000400720c */ /* 0x080fe20003fa6270 */
[----:B------:R-:W-:Y:S01]  /*3c90*/  VIADD R4, R6, 0xe0 ;  /* 0x000000e006047836 */ /* 0x000fe20000000000 */
[----:B------:R-:W-:-:S02]  /*3ca0*/  ISETP.GE.AND P6, PT, R8, R0, PT ;  /* 0x000000000800720c */ /* 0x000fc40003fc6270 */
[-C--:B------:R-:W-:Y:S01]  /*3cb0*/  ISETP.GE.AND P0, PT, R41, R0.reuse, PT ;  /* 0x000000002900720c */ /* 0x080fe20003f06270 */
[----:B------:R-:W-:Y:S01]  /*3cc0*/  VIADD R41, R6, 0x140 ;  /* 0x0000014006297836 */ /* 0x000fe20000000000 */
[----:B------:R0:W-:Y:S01]  /*3cd0*/  @!P2 STG.E desc[UR12][R2.64+0x80], R37 ;  /* 0x000080250200a986 */ /* 0x0001e2000c10190c */
[----:B------:R-:W-:-:S03]  /*3ce0*/  ISETP.GE.AND P2, PT, R40, R0, PT ;  /* 0x000000002800720c */ /* 0x000fc60003f46270 */
[----:B------:R-:W-:Y:S01]  /*3cf0*/  @!P3 STG.E desc[UR12][R2.64+0x100], R43 ;  /* 0x0001002b0200b986 */ /* 0x000fe2000c10190c */
[-C--:B------:R-:W-:Y:S01]  /*3d00*/  ISETP.GE.AND P3, PT, R39, R0.reuse, PT ;  /* 0x000000002700720c */ /* 0x080fe20003f66270 */
[----:B------:R-:W-:Y:S02]  /*3d10*/  VIADD R39, R6, 0x160 ;  /* 0x0000016006277836 */ /* 0x000fe40000000000 */
[----:B------:R1:W-:Y:S01]  /*3d20*/  @!P1 STG.E desc[UR12][R2.64], R35 ;  /* 0x0000002302009986 */ /* 0x0003e2000c10190c */
[----:B------:R-:W-:-:S03]  /*3d30*/  ISETP.GE.AND P1, PT, R4, R0, PT ;  /* 0x000000000400720c */ /* 0x000fc60003f26270 */
[----:B------:R-:W-:Y:S01]  /*3d40*/  @!P4 STG.E desc[UR12][R2.64+0x180], R45 ;  /* 0x0001802d0200c986 */ /* 0x000fe2000c10190c */
[-C--:B------:R-:W-:Y:S01]  /*3d50*/  ISETP.GE.AND P4, PT, R41, R0.reuse, PT ;  /* 0x000000002900720c */ /* 0x080fe20003f86270 */
[C---:B0-----:R-:W-:Y:S02]  /*3d60*/  VIADD R37, R6.reuse, 0x1a0 ;  /* 0x000001a006257836 */ /* 0x041fe40000000000 */
[----:B------:R0:W-:Y:S01]  /*3d70*/  @!P5 STG.E desc[UR12][R2.64+0x200], R33 ;  /* 0x000200210200d986 */ /* 0x0001e2000c10190c */
[-C--:B------:R-:W-:Y:S01]  /*3d80*/  ISETP.GE.AND P5, PT, R39, R0.reuse, PT ;  /* 0x000000002700720c */ /* 0x080fe20003fa6270 */
[C---:B-1----:R-:W-:Y:S02]  /*3d90*/  VIADD R35, R6.reuse, 0x180 ;  /* 0x0000018006237836 */ /* 0x042fe40000000000 */
[----:B------:R1:W-:Y:S04]  /*3da0*/  @!P6 STG.E desc[UR12][R2.64+0x280], R31 ;  /* 0x0002801f0200e986 */ /* 0x0003e8000c10190c */
[----:B------:R2:W-:Y:S01]  /*3db0*/  @!P0 STG.E desc[UR12][R2.64+0x300], R29 ;  /* 0x0003001d02008986 */ /* 0x0005e2000c10190c */
[-C--:B------:R-:W-:Y:S01]  /*3dc0*/  ISETP.GE.AND P6, PT, R35, R0.reuse, PT ;  /* 0x000000002300720c */ /* 0x080fe20003fc6270 */
[C---:B------:R-:W-:Y:S01]  /*3dd0*/  VIADD R35, R6.reuse, 0x1c0 ;  /* 0x000001c006237836 */ /* 0x040fe20000000000 */
[-C--:B------:R-:W-:Y:S01]  /*3de0*/  ISETP.GE.AND P0, PT, R37, R0.reuse, PT ;  /* 0x000000002500720c */ /* 0x080fe20003f06270 */
[C---:B------:R-:W-:Y:S01]  /*3df0*/  VIADD R37, R6.reuse, 0x1e0 ;  /* 0x000001e006257836 */ /* 0x040fe20000000000 */
[----:B------:R2:W-:Y:S01]  /*3e00*/  @!P1 STG.E desc[UR12][R2.64+0x380], R27 ;  /* 0x0003801b02009986 */ /* 0x0005e2000c10190c */
[C---:B0-----:R-:W-:Y:S01]  /*3e10*/  VIADD R33, R6.reuse, 0x200 ;  /* 0x0000020006217836 */ /* 0x041fe20000000000 */
[-C--:B------:R-:W-:Y:S01]  /*3e20*/  ISETP.GE.AND P1, PT, R35, R0.reuse, PT ;  /* 0x000000002300720c */ /* 0x080fe20003f26270 */
[----:B-1----:R-:W-:Y:S01]  /*3e30*/  VIADD R31, R6, 0x220 ;  /* 0x00000220061f7836 */ /* 0x002fe20000000000 */
[----:B------:R2:W-:Y:S01]  /*3e40*/  @!P2 STG.E desc[UR12][R2.64+0x400], R25 ;  /* 0x000400190200a986 */ /* 0x0005e2000c10190c */
[----:B------:R-:W-:-:S03]  /*3e50*/  ISETP.GE.AND P2, PT, R37, R0, PT ;  /* 0x000000002500720c */ /* 0x000fc60003f46270 */
[----:B------:R2:W-:Y:S01]  /*3e60*/  @!P3 STG.E desc[UR12][R2.64+0x480], R19 ;  /* 0x000480130200b986 */ /* 0x0005e2000c10190c */
[----:B------:R-:W-:-:S03]  /*3e70*/  ISETP.GE.AND P3, PT, R33, R0, PT ;  /* 0x000000002100720c */ /* 0x000fc60003f66270 */
[----:B------:R2:W-:Y:S01]  /*3e80*/  @!P4 STG.E desc[UR12][R2.64+0x500], R21 ;  /* 0x000500150200c986 */ /* 0x0005e2000c10190c */
[----:B------:R-:W-:-:S03]  /*3e90*/  ISETP.GE.AND P4, PT, R31, R0, PT ;  /* 0x000000001f00720c */ /* 0x000fc60003f86270 */
[----:B------:R2:W-:Y:S01]  /*3ea0*/  @!P5 STG.E desc[UR12][R2.64+0x580], R17 ;  /* 0x000580110200d986 */ /* 0x0005e2000c10190c */
[----:B------:R-:W-:-:S03]  /*3eb0*/  ISETP.GE.AND P5, PT, R34, R0, PT ;  /* 0x000000002200720c */ /* 0x000fc60003fa6270 */
[----:B------:R2:W-:Y:S04]  /*3ec0*/  @!P6 STG.E desc[UR12][R2.64+0x600], R15 ;  /* 0x0006000f0200e986 */ /* 0x0005e8000c10190c */
[----:B------:R2:W-:Y:S04]  /*3ed0*/  @!P0 STG.E desc[UR12][R2.64+0x680], R13 ;  /* 0x0006800d02008986 */ /* 0x0005e8000c10190c */
[----:B------:R2:W-:Y:S04]  /*3ee0*/  @!P1 STG.E desc[UR12][R2.64+0x700], R11 ;  /* 0x0007000b02009986 */ /* 0x0005e8000c10190c */
[----:B------:R2:W-:Y:S04]  /*3ef0*/  @!P2 STG.E desc[UR12][R2.64+0x780], R9 ;  /* 0x000780090200a986 */ /* 0x0005e8000c10190c */
[----:B------:R2:W-:Y:S04]  /*3f00*/  @!P3 STG.E desc[UR12][R2.64+0x800], R7 ;  /* 0x000800070200b986 */ /* 0x0005e8000c10190c */
[----:B------:R2:W-:Y:S01]  /*3f10*/  @!P4 STG.E desc[UR12][R2.64+0x880], R5 ;  /* 0x000880050200c986 */ /* 0x0005e2000c10190c */
[----:B------:R-:W-:Y:S05]  /*3f20*/  @P5 EXIT ;  /* 0x000000000000594d */ /* 0x000fea0003800000 */
[----:B------:R-:W-:Y:S01]  /*3f30*/  STG.E desc[UR12][R2.64+0x900], R23 ;  /* 0x0009001702007986 */ /* 0x000fe2000c10190c */
[----:B------:R-:W-:Y:S05]  /*3f40*/  EXIT ;  /* 0x000000000000794d */ /* 0x000fea0003800000 */
.L_x_5:
[----:B------:R-:W-:Y:S01]  /*3f50*/  BSSY B1, `(.L_x_32) ;  /* 0x0000006000017945 */ /* 0x000fe20003800000 */
[----:B------:R-:W-:Y:S01]  /*3f60*/  PLOP3.LUT P0, PT, P0, PT, PT, 0x8, 0x80 ;  /* 0x000000000080781c */ /* 0x000fe2000070e170 */
[----:B------:R-:W-:-:S12]  /*3f70*/  IMAD.MOV.U32 R8, RZ, RZ, -0x1 ;  /* 0xffffffffff087424 */ /* 0x000fd800078e00ff */
[----:B------:R-:W-:Y:S05]  /*3f80*/  WARPSYNC.COLLECTIVE R8, `(.L_x_33) ;  /* 0x0000000008087348 */ /* 0x000fea0003c00000 */
[----:B------:R-:W-:Y:S01]  /*3f90*/  VOTE.ANY P0, P0 ;  /* 0x0000000000ff7806 */ /* 0x000fe20000000100 */
[----:B------:R-:W-:-:S12]  /*3fa0*/  ENDCOLLECTIVE ;  /* 0x000000000000791b */ /* 0x000fd80003800000 */
.L_x_33:
[----:B------:R-:W-:Y:S05]  /*3fb0*/  BSYNC B1 ;  /* 0x0000000000017941 */ /* 0x000fea0003800000 */
.L_x_32:
[----:B------:R-:W-:Y:S05]  /*3fc0*/  BRA `(.L_x_34) ;  /* 0xffffffcc00f87947 */ /* 0x000fea000383ffff */
.L_x_7:
[----:B------:R-:W-:Y:S01]  /*3fd0*/  BSSY B1, `(.L_x_35) ;  /* 0x0000006000017945 */ /* 0x000fe20003800000 */
[----:B------:R-:W-:Y:S01]  /*3fe0*/  PLOP3.LUT P0, PT, P0, PT, PT, 0x8, 0x80 ;  /* 0x000000000080781c */ /* 0x000fe2000070e170 */
[----:B------:R-:W-:-:S12]  /*3ff0*/  IMAD.MOV.U32 R8, RZ, RZ, -0x1 ;  /* 0xffffffffff087424 */ /* 0x000fd800078e00ff */
[----:B------:R-:W-:Y:S05]  /*4000*/  WARPSYNC.COLLECTIVE R8, `(.L_x_36) ;  /* 0x0000000008087348 */ /* 0x000fea0003c00000 */
[----:B------:R-:W-:Y:S01]  /*4010*/  VOTE.ANY P0, P0 ;  /* 0x0000000000ff7806 */ /* 0x000fe20000000100 */
[----:B------:R-:W-:-:S12]  /*4020*/  ENDCOLLECTIVE ;  /* 0x000000000000791b */ /* 0x000fd80003800000 */
.L_x_36:
[----:B------:R-:W-:Y:S05]  /*4030*/  BSYNC B1 ;  /* 0x0000000000017941 */ /* 0x000fea0003800000 */
.L_x_35:
[----:B------:R-:W-:Y:S05]  /*4040*/  BRA `(.L_x_37) ;  /* 0xffffffcc00fc7947 */ /* 0x000fea000383ffff */
.L_x_9:
[----:B------:R-:W0:Y:S01]  /*4050*/  S2R R45, SR_GEMASK ;  /* 0x00000000002d7919 */ /* 0x000e220000003c00 */
[----:B------:R-:W-:Y:S01]  /*4060*/  BSSY B1, `(.L_x_38) ;  /* 0x0000007000017945 */ /* 0x000fe20003800000 */
[----:B------:R-:W-:Y:S01]  /*4070*/  ISETP.NE.AND P0, PT, R14, 0x65, PT ;  /* 0x000000650e00780c */ /* 0x000fe20003f05270 */
[----:B------:R-:W-:Y:S01]  /*4080*/  IMAD.MOV.U32 R8, RZ, RZ, -0x1 ;  /* 0xffffffffff087424 */ /* 0x000fe200078e00ff */
[----:B------:R-:W-:-:S13]  /*4090*/  PLOP3.LUT P2, PT, P2, PT, PT, 0x8, 0x80 ;  /* 0x000000000080781c */ /* 0x000fda000174e170 */
[----:B0-----:R-:W-:Y:S05]  /*40a0*/  WARPSYNC.COLLECTIVE R8, `(.L_x_39) ;  /* 0x0000000008087348 */ /* 0x001fea0003c00000 */
[----:B------:R-:W-:Y:S01]  /*40b0*/  VOTE.ANY R8, PT, P2 ;  /* 0x0000000000087806 */ /* 0x000fe200010e0100 */
[----:B0-----:R-:W-:Y:S06]  /*40c0*/  ENDCOLLECTIVE ;  /* 0x000000000000791b */ /* 0x001fec0003800000 */
.L_x_39:
[----:B------:R-:W-:Y:S05]  /*40d0*/  BSYNC B1 ;  /* 0x0000000000017941 */ /* 0x000fea0003800000 */
.L_x_38:
[----:B------:R-:W-:Y:S01]  /*40e0*/  LOP3.LUT R8, R8, 0x80000000, R45, 0xec, !PT ;  /* 0x8000000008087812 */ /* 0x000fe200078eec2d */
[----:B------:R-:W-:Y:S02]  /*40f0*/  IMAD.MOV.U32 R10, RZ, RZ, 0x1 ;  /* 0x00000001ff0a7424 */ /* 0x000fe400078e00ff */
[----:B------:R-:W-:Y:S02]  /*4100*/  VIADD R33, R44, 0x2 ;  /* 0x000000022c217836 */ /* 0x000fe40000000000 */
[----:B------:R-:W-:Y:S02]  /*4110*/  VIADD R9, R8, 0xffffffff ;  /* 0xffffffff08097836 */ /* 0x000fe40000000000 */
[C---:B------:R-:W-:Y:S02]  /*4120*/  VIADD R32, R44.reuse, 0x4 ;  /* 0x000000042c207836 */ /* 0x040fe40000000000 */
[----:B------:R-:W-:Y:S01]  /*4130*/  VIADD R19, R44, 0x8 ;  /* 0x000000082c137836 */ /* 0x000fe20000000000 */
[----:B------:R-:W-:Y:S01]  /*4140*/  LOP3.LUT R38, R8, R9, RZ, 0xc, !PT ;  /* 0x0000000908267212 */ /* 0x000fe200078e0cff */
[----:B------:R-:W-:-:S02]  /*4150*/  IMAD.MOV.U32 R8, RZ, RZ, -0x1 ;  /* 0xffffffffff087424 */ /* 0x000fc400078e00ff */
[----:B------:R-:W-:-:S03]  /*4160*/  VIADD R34, R44, 0x10 ;  /* 0x000000102c227836 */ /* 0x000fc60000000000 */
[----:B------:R-:W0:Y:S02]  /*4170*/  POPC R38, R38 ;  /* 0x0000002600267309 */ /* 0x000e240000000000 */
[----:B0-----:R-:W-:-:S07]  /*4180*/  IMAD.MOV.U32 R9, RZ, RZ, R38 ;  /* 0x000000ffff097224 */ /* 0x001fce00078e0026 */
[----:B------:R-:W-:Y:S05]  /*4190*/  WARPSYNC.COLLECTIVE R8, `(.L_x_40) ;  /* 0x0000000008087348 */ /* 0x000fea0003c00000 */
[----:B------:R0:W1:Y:S02]  /*41a0*/  SHFL.DOWN P2, R16, R15, R10, R9 ;  /* 0x0800000a0f107389 */ /* 0x0000640000040009 */
[----:B01----:R-:W-:Y:S05]  /*41b0*/  ENDCOLLECTIVE ;  /* 0x000000000000791b */ /* 0x003fea0003800000 */
.L_x_40:
[----:B------:R-:W-:Y:S01]  /*41c0*/  IMAD.MOV.U32 R10, RZ, RZ, 0x2 ;  /* 0x00000002ff0a7424 */ /* 0x000fe200078e00ff */
[----:B------:R-:W-:-:S04]  /*41d0*/  ISETP.GE.AND P2, PT, R44, R38, PT ;  /* 0x000000262c00720c */ /* 0x000fc80003f46270 */
[----:B------:R-:W-:-:S05]  /*41e0*/  SEL R16, R16, RZ, !P2 ;  /* 0x000000ff10107207 */ /* 0x000fca0005000000 */
[----:B------:R-:W-:-:S04]  /*41f0*/  IMAD.IADD R17, R16, 0x1, R15 ;  /* 0x0000000110117824 */ /* 0x000fc800078e020f */
[----:B------:R-:W-:-:S07]  /*4200*/  IMAD.MOV.U32 R15, RZ, RZ, R17 ;  /* 0x000000ffff0f7224 */ /* 0x000fce00078e0011 */
[----:B------:R-:W-:Y:S05]  /*4210*/  WARPSYNC.COLLECTIVE R8, `(.L_x_41) ;  /* 0x0000000008087348 */ /* 0x000fea0003c00000 */
[----:B------:R0:W1:Y:S02]  /*4220*/  SHFL.DOWN P2, R16, R15, R10, R9 ;  /* 0x0800000a0f107389 */ /* 0x0000640000040009 */
[----:B01----:R-:W-:Y:S05]  /*4230*/  ENDCOLLECTIVE ;  /* 0x000000000000791b */ /* 0x003fea0003800000 */
.L_x_41:
[----:B------:R-:W-:Y:S01]  /*4240*/  IMAD.MOV.U32 R10, RZ, RZ, 0x4 ;  /* 0x00000004ff0a7424 */ /* 0x000fe200078e00ff */
[----:B------:R-:W-:-:S04]  /*4250*/  ISETP.GT.AND P2, PT, R33, R38, PT ;  /* 0x000000262100720c */ /* 0x000fc80003f44270 */
[----:B------:R-:W-:-:S05]  /*4260*/  SEL R16, R16, RZ, !P2 ;  /* 0x000000ff10107207 */ /* 0x000fca0005000000 */
[----:B------:R-:W-:-:S04]  /*4270*/  IMAD.IADD R35, R17, 0x1, R16 ;  /* 0x0000000111237824 */ /* 0x000fc800078e0210 */
[----:B------:R-:W-:-:S07]  /*4280*/  IMAD.MOV.U32 R15, RZ, RZ, R35 ;  /* 0x000000ffff0f7224 */ /* 0x000fce00078e0023 */
[----:B------:R-:W-:Y:S05]  /*4290*/  WARPSYNC.COLLECTIVE R8, `(.L_x_42) ;  /* 0x0000000008087348 */ /* 0x000fea0003c00000 */
[----:B------:R0:W1:Y:S02]  /*42a0*/  SHFL.DOWN P2, R16, R15, R10, R9 ;  /* 0x0800000a0f107389 */ /* 0x0000640000040009 */
[----:B01----:R-:W-:Y:S05]  /*42b0*/  ENDCOLLECTIVE ;  /* 0x000000000000791b */ /* 0x003fea0003800000 */
.L_x_42:
        /* <DEDUP_REMOVED lines=8> */
.L_x_43:
        /* <DEDUP_REMOVED lines=8> */
.L_x_44:
[----:B------:R-:W0:Y:S01]  /*43c0*/  LDC.64 R8, c[0x0][0x390] ;  /* 0x0000e400ff087b82 */ /* 0x000e220000000a00 */
[----:B------:R-:W-:-:S04]  /*43d0*/  ISETP.GT.AND P2, PT, R34, R38, PT ;  /* 0x000000262200720c */ /* 0x000fc80003f44270 */
[----:B------:R-:W-:-:S05]  /*43e0*/  SEL R16, R16, RZ, !P2 ;  /* 0x000000ff10107207 */ /* 0x000fca0005000000 */
[----:B------:R-:W-:Y:S01]  /*43f0*/  IMAD.IADD R36, R17, 0x1, R16 ;  /* 0x0000000111247824 */ /* 0x000fe200078e0210 */
[----:B0-----:R-:W-:Y:S01]  /*4400*/  IADD3 R35, P2, PT, R8, 0x100, RZ ;  /* 0x0000010008237810 */ /* 0x001fe20007f5e0ff */
[----:B------:R-:W-:-:S04]  /*4410*/  IMAD.MOV.U32 R8, RZ, RZ, -0x1 ;  /* 0xffffffffff087424 */ /* 0x000fc800078e00ff */
[----:B------:R-:W-:-:S08]  /*4420*/  IMAD.X R37, RZ, RZ, R9, P2 ;  /* 0x000000ffff257224 */ /* 0x000fd000010e0609 */
[----:B------:R-:W-:Y:S05]  /*4430*/  WARPSYNC.COLLECTIVE R8, `(.L_x_45) ;  /* 0x0000000008087348 */ /* 0x000fea0003c00000 */
[----:B------:R-:W-:Y:S01]  /*4440*/  VOTE.ALL P0, P0 ;  /* 0x0000000000ff7806 */ /* 0x000fe20000000000 */
[----:B------:R-:W-:-:S12]  /*4450*/  ENDCOLLECTIVE ;  /* 0x000000000000791b */ /* 0x000fd80003800000 */
.L_x_45:
[----:B------:R-:W-:Y:S05]  /*4460*/  BRA `(.L_x_46) ;  /* 0xffffffcc00907947 */ /* 0x000fea000383ffff */
.L_x_11:
[----:B------:R-:W-:Y:S01]  /*4470*/  BSSY B1, `(.L_x_47) ;  /* 0x0000006000017945 */ /* 0x000fe20003800000 */
[----:B------:R-:W-:Y:S01]  /*4480*/  PLOP3.LUT P0, PT, P0, PT, PT, 0x8, 0x80 ;  /* 0x000000000080781c */ /* 0x000fe2000070e170 */
[----:B------:R-:W-:-:S12]  /*4490*/  IMAD.MOV.U32 R8, RZ, RZ, -0x1 ;  /* 0xffffffffff087424 */ /* 0x000fd800078e00ff */
[----:B------:R-:W-:Y:S05]  /*44a0*/  WARPSYNC.COLLECTIVE R8, `(.L_x_48) ;  /* 0x0000000008087348 */ /* 0x000fea0003c00000 */
[----:B------:R-:W-:Y:S01]  /*44b0*/  VOTE.ANY P0, P0 ;  /* 0x0000000000ff7806 */ /* 0x000fe20000000100 */
[----:B------:R-:W-:-:S12]  /*44c0*/  ENDCOLLECTIVE ;  /* 0x000000000000791b */ /* 0x000fd80003800000 */
.L_x_48:
[----:B------:R-:W-:Y:S05]  /*44d0*/  BSYNC B1 ;  /* 0x0000000000017941 */ /* 0x000fea0003800000 */
.L_x_47:
[----:B------:R-:W-:Y:S05]  /*44e0*/  BRA `(.L_x_49) ;  /* 0xffffffcc00a07947 */ /* 0x000fea000383ffff */
.L_x_13:
[----:B------:R-:W-:Y:S01]  /*44f0*/  BSSY B1, `(.L_x_50) ;  /* 0x0000006000017945 */ /* 0x000fe20003800000 */
[----:B------:R-:W-:Y:S01]  /*4500*/  PLOP3.LUT P0, PT, P0, PT, PT, 0x8, 0x80 ;  /* 0x000000000080781c */ /* 0x000fe2000070e170 */
[----:B------:R-:W-:-:S12]  /*4510*/  IMAD.MOV.U32 R8, RZ, RZ, -0x1 ;  /* 0xffffffffff087424 */ /* 0x000fd800078e00ff */
[----:B------:R-:W-:Y:S05]  /*4520*/  WARPSYNC.COLLECTIVE R8, `(.L_x_51) ;  /* 0x0000000008087348 */ /* 0x000fea0003c00000 */
[----:B------:R-:W-:Y:S01]  /*4530*/  VOTE.ANY P0, P0 ;  /* 0x0000000000ff7806 */ /* 0x000fe20000000100 */
[----:B------:R-:W-:-:S12]  /*4540*/  ENDCOLLECTIVE ;  /* 0x000000000000791b */ /* 0x000fd80003800000 */
.L_x_51:
[----:B------:R-:W-:Y:S05]  /*4550*/  BSYNC B1 ;  /* 0x0000000000017941 */ /* 0x000fea0003800000 */
.L_x_50:
[----:B------:R-:W-:Y:S05]  /*4560*/  BRA `(.L_x_52) ;  /* 0xffffffcc00a47947 */ /* 0x000fea000383ffff */
.L_x_15:
[----:B------:R-:W-:Y:S01]  /*4570*/  BSSY B1, `(.L_x_53) ;  /* 0x0000006000017945 */ /* 0x000fe20003800000 */
[----:B------:R-:W-:Y:S01]  /*4580*/  PLOP3.LUT P2, PT, P0, PT, PT, 0x8, 0x80 ;  /* 0x000000000080781c */ /* 0x000fe2000074e170 */
[----:B------:R-:W-:-:S12]  /*4590*/  IMAD.MOV.U32 R8, RZ, RZ, -0x1 ;  /* 0xffffffffff087424 */ /* 0x000fd800078e00ff */
[----:B------:R-:W-:Y:S05]  /*45a0*/  WARPSYNC.COLLECTIVE R8, `(.L_x_54) ;  /* 0x0000000008087348 */ /* 0x000fea0003c00000 */
[----:B------:R-:W-:Y:S01]  /*45b0*/  VOTE.ANY R8, PT, P2 ;  /* 0x0000000000087806 */ /* 0x000fe200010e0100 */
[----:B------:R-:W-:Y:S06]  /*45c0*/  ENDCOLLECTIVE ;  /* 0x000000000000791b */ /* 0x000fec0003800000 */
.L_x_54:
[----:B------:R-:W-:Y:S05]  /*45d0*/  BSYNC B1 ;  /* 0x0000000000017941 */ /* 0x000fea0003800000 */
.L_x_53:
[----:B------:R-:W-:Y:S01]  /*45e0*/  LOP3.LUT R8, R8, 0x80000000, R45, 0xec, !PT ;  /* 0x8000000008087812 */ /* 0x000fe200078eec2d */
[----:B------:R-:W-:Y:S02]  /*45f0*/  IMAD.MOV.U32 R10, RZ, RZ, 0x1 ;  /* 0x00000001ff0a7424 */ /* 0x000fe400078e00ff */
[----:B------:R-:W-:Y:S02]  /*4600*/  VIADD R18, R18, 0xffffffe0 ;  /* 0xffffffe012127836 */ /* 0x000fe40000000000 */
[----:B------:R-:W-:-:S05]  /*4610*/  VIADD R9, R8, 0xffffffff ;  /* 0xffffffff08097836 */ /* 0x000fca0000000000 */
[----:B------:R-:W-:Y:S01]  /*4620*/  LOP3.LUT R17, R8, R9, RZ, 0xc, !PT ;  /* 0x0000000908117212 */ /* 0x000fe200078e0cff */
[----:B------:R-:W-:-:S03]  /*4630*/  IMAD.MOV.U32 R8, RZ, RZ, -0x1 ;  /* 0xffffffffff087424 */ /* 0x000fc600078e00ff */
[----:B------:R0:W1:Y:S04]  /*4640*/  POPC R9, R17 ;  /* 0x0000001100097309 */ /* 0x0000680000000000 */
[----:B01----:R-:W-:Y:S05]  /*4650*/  WARPSYNC.COLLECTIVE R8, `(.L_x_55) ;  /* 0x0000000008087348 */ /* 0x003fea0003c00000 */
[----:B-1----:R1:W2:Y:S02]  /*4660*/  SHFL.DOWN P2, R16, R15, R10, R9 ;  /* 0x0800000a0f107389 */ /* 0x0022a40000040009 */
[----:B012---:R-:W-:Y:S05]  /*4670*/  ENDCOLLECTIVE ;  /* 0x000000000000791b */ /* 0x007fea0003800000 */
.L_x_55:
[----:B------:R-:W-:Y:S01]  /*4680*/  ISETP.GE.AND P0, PT, R44, R9, PT ;  /* 0x000000092c00720c */ /* 0x000fe20003f06270 */
[----:B------:R-:W-:-:S03]  /*4690*/  IMAD.MOV.U32 R10, RZ, RZ, 0x2 ;  /* 0x00000002ff0a7424 */ /* 0x000fc600078e00ff */
[----:B------:R-:W-:Y:S02]  /*46a0*/  SEL R16, R16, RZ, !P0 ;  /* 0x000000ff10107207 */ /* 0x000fe40004000000 */
[----:B------:R-:W-:-:S03]  /*46b0*/  ISETP.GT.AND P0, PT, R33, R9, PT ;  /* 0x000000092100720c */ /* 0x000fc60003f04270 */
[----:B------:R-:W-:-:S10]  /*46c0*/  IMAD.IADD R15, R16, 0x1, R15 ;  /* 0x00000001100f7824 */ /* 0x000fd400078e020f */
[----:B------:R-:W-:Y:S05]  /*46d0*/  WARPSYNC.COLLECTIVE R8, `(.L_x_56) ;  /* 0x0000000008087348 */ /* 0x000fea0003c00000 */
[----:B------:R0:W1:Y:S02]  /*46e0*/  SHFL.DOWN P2, R16, R15, R10, R9 ;  /* 0x0800000a0f107389 */ /* 0x0000640000040009 */
[----:B01----:R-:W-:Y:S05]  /*46f0*/  ENDCOLLECTIVE ;  /* 0x000000000000791b */ /* 0x003fea0003800000 */
.L_x_56:
[----:B------:R-:W-:Y:S01]  /*4700*/  IMAD.MOV.U32 R10, RZ, RZ, 0x4 ;  /* 0x00000004ff0a7424 */ /* 0x000fe200078e00ff */
[----:B------:R-:W-:Y:S02]  /*4710*/  SEL R16, R16, RZ, !P0 ;  /* 0x000000ff10107207 */ /* 0x000fe40004000000 */
[----:B------:R-:W-:-:S03]  /*4720*/  ISETP.GT.AND P0, PT, R32, R9, PT ;  /* 0x000000092000720c */ /* 0x000fc60003f04270 */
[----:B------:R-:W-:-:S10]  /*4730*/  IMAD.IADD R15, R15, 0x1, R16 ;  /* 0x000000010f0f7824 */ /* 0x000fd400078e0210 */
[----:B------:R-:W-:Y:S05]  /*4740*/  WARPSYNC.COLLECTIVE R8, `(.L_x_57) ;  /* 0x0000000008087348 */ /* 0x000fea0003c00000 */
[----:B------:R0:W1:Y:S02]  /*4750*/  SHFL.DOWN P2, R16, R15, R10, R9 ;  /* 0x0800000a0f107389 */ /* 0x0000640000040009 */
[----:B01----:R-:W-:Y:S05]  /*4760*/  ENDCOLLECTIVE ;  /* 0x000000000000791b */ /* 0x003fea0003800000 */
.L_x_57:
[----:B------:R-:W-:Y:S01]  /*4770*/  IMAD.MOV.U32 R10, RZ, RZ, 0x8 ;  /* 0x00000008ff0a7424 */ /* 0x000fe200078e00ff */
[----:B------:R-:W-:Y:S02]  /*4780*/  SEL R16, R16, RZ, !P0 ;  /* 0x000000ff10107207 */ /* 0x000fe40004000000 */
[----:B------:R-:W-:-:S03]  /*4790*/  ISETP.GT.AND P0, PT, R19, R9, PT ;  /* 0x000000091300720c */ /* 0x000fc60003f04270 */
[----:B------:R-:W-:-:S10]  /*47a0*/  IMAD.IADD R15, R15, 0x1, R16 ;  /* 0x000000010f0f7824 */ /* 0x000fd400078e0210 */
[----:B------:R-:W-:Y:S05]  /*47b0*/  WARPSYNC.COLLECTIVE R8, `(.L_x_58) ;  /* 0x0000000008087348 */ /* 0x000fea0003c00000 */
[----:B------:R0:W1:Y:S02]  /*47c0*/  SHFL.DOWN P2, R16, R15, R10, R9 ;  /* 0x0800000a0f107389 */ /* 0x0000640000040009 */
[----:B01----:R-:W-:Y:S05]  /*47d0*/  ENDCOLLECTIVE ;  /* 0x000000000000791b */ /* 0x003fea0003800000 */
.L_x_58:
[----:B------:R-:W-:Y:S01]  /*47e0*/  IMAD.MOV.U32 R10, RZ, RZ, 0x10 ;  /* 0x00000010ff0a7424 */ /* 0x000fe200078e00ff */
[----:B------:R-:W-:Y:S02]  /*47f0*/  SEL R16, R16, RZ, !P0 ;  /* 0x000000ff10107207 */ /* 0x000fe40004000000 */
[----:B------:R-:W-:-:S03]  /*4800*/  ISETP.GT.AND P0, PT, R34, R9, PT ;  /* 0x000000092200720c */ /* 0x000fc60003f04270 */
[----:B------:R-:W-:-:S10]  /*4810*/  IMAD.IADD R15, R15, 0x1, R16 ;  /* 0x000000010f0f7824 */ /* 0x000fd400078e0210 */
[----:B------:R-:W-:Y:S05]  /*4820*/  WARPSYNC.COLLECTIVE R8, `(.L_x_59) ;  /* 0x0000000008087348 */ /* 0x000fea0003c00000 */
[----:B------:R0:W1:Y:S02]  /*4830*/  SHFL.DOWN P2, R16, R15, R10, R9 ;  /* 0x0800000a0f107389 */ /* 0x0000640000040009 */
[----:B01----:R-:W-:Y:S05]  /*4840*/  ENDCOLLECTIVE ;  /* 0x000000000000791b */ /* 0x003fea0003800000 */
.L_x_59:
[----:B------:R-:W-:Y:S02]  /*4850*/  SEL R16, R16, RZ, !P0 ;  /* 0x000000ff10107207 */ /* 0x000fe40004000000 */
[----:B------:R-:W-:Y:S02]  /*4860*/  ISETP.NE.AND P0, PT, R14, 0x65, PT ;  /* 0x000000650e00780c */ /* 0x000fe40003f05270 */
[----:B------:R-:W-:-:S11]  /*4870*/  IADD3 R36, PT, PT, R15, R16, R36 ;  /* 0x000000100f247210 */ /* 0x000fd60007ffe024 */
[----:B------:R-:W-:Y:S05]  /*4880*/  WARPSYNC.COLLECTIVE R8, `(.L_x_60) ;  /* 0x0000000008087348 */ /* 0x000fea0003c00000 */
[----:B------:R-:W-:Y:S01]  /*4890*/  VOTE.ALL P0, P0 ;  /* 0x0000000000ff7806 */ /* 0x000fe20000000000 */
[----:B------:R-:W-:-:S12]  /*48a0*/  ENDCOLLECTIVE ;  /* 0x000000000000791b */ /* 0x000fd80003800000 */
.L_x_60:
[----:B------:R-:W-:Y:S05]  /*48b0*/  BRA `(.L_x_61) ;  /* 0xffffffcc00507947 */ /* 0x000fea000383ffff */
.L_x_20:
[----:B------:R-:W-:Y:S01]  /*48c0*/  BSSY B0, `(.L_x_62) ;  /* 0x0000006000007945 */ /* 0x000fe20003800000 */
[----:B------:R-:W-:Y:S01]  /*48d0*/  PLOP3.LUT P0, PT, P0, PT, PT, 0x8, 0x80 ;  /* 0x000000000080781c */ /* 0x000fe2000070e170 */
[----:B------:R-:W-:-:S12]  /*48e0*/  IMAD.MOV.U32 R8, RZ, RZ, -0x1 ;  /* 0xffffffffff087424 */ /* 0x000fd800078e00ff */
[----:B------:R-:W-:Y:S05]  /*48f0*/  WARPSYNC.COLLECTIVE R8, `(.L_x_63) ;  /* 0x0000000008087348 */ /* 0x000fea0003c00000 */
[----:B------:R-:W-:Y:S01]  /*4900*/  VOTE.ANY P0, P0 ;  /* 0x0000000000ff7806 */ /* 0x000fe20000000100 */
[----:B------:R-:W-:-:S12]  /*4910*/  ENDCOLLECTIVE ;  /* 0x000000000000791b */ /* 0x000fd80003800000 */
.L_x_63:
[----:B------:R-:W-:Y:S05]  /*4920*/  BSYNC B0 ;  /* 0x0000000000007941 */ /* 0x000fea0003800000 */
.L_x_62:
[----:B------:R-:W-:Y:S05]  /*4930*/  BRA `(.L_x_64) ;  /* 0xffffffe400687947 */ /* 0x000fea000383ffff */
.L_x_22:
[----:B------:R-:W-:Y:S01]  /*4940*/  BSSY B0, `(.L_x_65) ;  /* 0x0000006000007945 */ /* 0x000fe20003800000 */
[----:B------:R-:W-:Y:S01]  /*4950*/  PLOP3.LUT P0, PT, P0, PT, PT, 0x8, 0x80 ;  /* 0x000000000080781c */ /* 0x000fe2000070e170 */
[----:B------:R-:W-:-:S12]  /*4960*/  IMAD.MOV.U32 R8, RZ, RZ, -0x1 ;  /* 0xffffffffff087424 */ /* 0x000fd800078e00ff */
[----:B------:R-:W-:Y:S05]  /*4970*/  WARPSYNC.COLLECTIVE R8, `(.L_x_66) ;  /* 0x0000000008087348 */ /* 0x000fea0003c00000 */
[----:B------:R-:W-:Y:S01]  /*4980*/  VOTE.ANY P0, P0 ;  /* 0x0000000000ff7806 */ /* 0x000fe20000000100 */
[----:B------:R-:W-:-:S12]  /*4990*/  ENDCOLLECTIVE ;  /* 0x000000000000791b */ /* 0x000fd80003800000 */
.L_x_66:
[----:B------:R-:W-:Y:S05]  /*49a0*/  BSYNC B0 ;  /* 0x0000000000007941 */ /* 0x000fea0003800000 */
.L_x_65:
[----:B------:R-:W-:Y:S05]  /*49b0*/  BRA `(.L_x_67) ;  /* 0xffffffe4006c7947 */ /* 0x000fea000383ffff */
.L_x_24:
        /* <DEDUP_REMOVED lines=8> */
.L_x_69:
[----:B------:R-:W-:Y:S05]  /*4a40*/  BSYNC B0 ;  /* 0x0000000000007941 */ /* 0x000fea0003800000 */
.L_x_68:
[----:B------:R-:W-:Y:S01]  /*4a50*/  LOP3.LUT R8, R8, 0x80000000, R42, 0xec, !PT ;  /* 0x8000000008087812 */ /* 0x000fe200078eec2a */
[----:B------:R-:W-:Y:S02]  /*4a60*/  IMAD.MOV.U32 R10, RZ, RZ, 0x1 ;  /* 0x00000001ff0a7424 */ /* 0x000fe400078e00ff */
[----:B------:R-:W-:Y:S02]  /*4a70*/  VIADD R19, R33, 0x2 ;  /* 0x0000000221137836 */ /* 0x000fe40000000000 */
[----:B------:R-:W-:-:S05]  /*4a80*/  VIADD R9, R8, 0xffffffff ;  /* 0xffffffff08097836 */ /* 0x000fca0000000000 */
[----:B------:R-:W-:Y:S01]  /*4a90*/  LOP3.LUT R38, R8, R9, RZ, 0xc, !PT ;  /* 0x0000000908267212 */ /* 0x000fe200078e0cff */
[----:B------:R-:W-:-:S05]  /*4aa0*/  IMAD.MOV.U32 R8, RZ, RZ, -0x1 ;  /* 0xffffffffff087424 */ /* 0x000fca00078e00ff */
[----:B------:R-:W0:Y:S02]  /*4ab0*/  POPC R38, R38 ;  /* 0x0000002600267309 */ /* 0x000e240000000000 */
[----:B0-----:R-:W-:Y:S01]  /*4ac0*/  IMAD.MOV.U32 R9, RZ, RZ, R38 ;  /* 0x000000ffff097224 */ /* 0x001fe200078e0026 */
[----:B------:R-:W-:-:S13]  /*4ad0*/  ISETP.GT.AND P3, PT, R19, R38, PT ;  /* 0x000000261300720c */ /* 0x000fda0003f64270 */
[----:B------:R-:W-:Y:S05]  /*4ae0*/  WARPSYNC.COLLECTIVE R8, `(.L_x_70) ;  /* 0x0000000008087348 */ /* 0x000fea0003c00000 */
[----:B------:R0:W1:Y:S02]  /*4af0*/  SHFL.DOWN P2, R16, R15, R10, R9 ;  /* 0x0800000a0f107389 */ /* 0x0000640000040009 */
[----:B01----:R-:W-:Y:S05]  /*4b00*/  ENDCOLLECTIVE ;  /* 0x000000000000791b */ /* 0x003fea0003800000 */
.L_x_70:
        /* <DEDUP_REMOVED lines=8> */
.L_x_71:
[----:B------:R-:W-:Y:S01]  /*4b90*/  IMAD.MOV.U32 R10, RZ, RZ, 0x4 ;  /* 0x00000004ff0a7424 */ /* 0x000fe200078e00ff */
[----:B------:R-:W-:-:S05]  /*4ba0*/  SEL R16, R16, RZ, !P3 ;  /* 0x000000ff10107207 */ /* 0x000fca0005800000 */
[----:B------:R-:W-:Y:S02]  /*4bb0*/  IMAD.IADD R19, R17, 0x1, R16 ;  /* 0x0000000111137824 */ /* 0x000fe400078e0210 */
[----:B------:R-:W-:Y:S02]  /*4bc0*/  VIADD R17, R33, 0x4 ;  /* 0x0000000421117836 */ /* 0x000fe40000000000 */
[----:B------:R-:W-:-:S03]  /*4bd0*/  IMAD.MOV.U32 R15, RZ, RZ, R19 ;  /* 0x000000ffff0f7224 */ /* 0x000fc600078e0013 */
[----:B------:R-:W-:Y:S01]  /*4be0*/  ISETP.GT.AND P3, PT, R17, R38, PT ;  /* 0x000000261100720c */ /* 0x000fe20003f64270 */
[----:B------:R-:W-:-:S12]  /*4bf0*/  VIADD R17, R33, 0x8 ;  /* 0x0000000821117836 */ /* 0x000fd80000000000 */
[----:B------:R-:W-:Y:S05]  /*4c00*/  WARPSYNC.COLLECTIVE R8, `(.L_x_72) ;  /* 0x0000000008087348 */ /* 0x000fea0003c00000 */
[----:B------:R0:W1:Y:S02]  /*4c10*/  SHFL.DOWN P2, R16, R15, R10, R9 ;  /* 0x0800000a0f107389 */ /* 0x0000640000040009 */
[----:B01----:R-:W-:Y:S05]  /*4c20*/  ENDCOLLECTIVE ;  /* 0x000000000000791b */ /* 0x003fea0003800000 */
.L_x_72:
[----:B------:R-:W-:Y:S01]  /*4c30*/  IMAD.MOV.U32 R10, RZ, RZ, 0x8 ;  /* 0x00000008ff0a7424 */ /* 0x000fe200078e00ff */
[----:B------:R-:W-:Y:S02]  /*4c40*/  SEL R16, R16, RZ, !P3 ;  /* 0x000000ff10107207 */ /* 0x000fe40005800000 */
[----:B------:R-:W-:-:S03]  /*4c50*/  ISETP.GT.AND P3, PT, R17, R38, PT ;  /* 0x000000261100720c */ /* 0x000fc60003f64270 */
[----:B------:R-:W-:Y:S02]  /*4c60*/  IMAD.IADD R37, R19, 0x1, R16 ;  /* 0x0000000113257824 */ /* 0x000fe400078e0210 */
[----:B------:R-:W-:Y:S02]  /*4c70*/  VIADD R19, R33, 0x10 ;  /* 0x0000001021137836 */ /* 0x000fe40000000000 */
[----:B------:R-:W-:-:S07]  /*4c80*/  IMAD.MOV.U32 R15, RZ, RZ, R37 ;  /* 0x000000ffff0f7224 */ /* 0x000fce00078e0025 */
[----:B------:R-:W-:Y:S05]  /*4c90*/  WARPSYNC.COLLECTIVE R8, `(.L_x_73) ;  /* 0x0000000008087348 */ /* 0x000fea0003c00000 */
[----:B------:R0:W1:Y:S02]  /*4ca0*/  SHFL.DOWN P2, R16, R15, R10, R9 ;  /* 0x0800000a0f107389 */ /* 0x0000640000040009 */
[----:B01----:R-:W-:Y:S05]  /*4cb0*/  ENDCOLLECTIVE ;  /* 0x000000000000791b */ /* 0x003fea0003800000 */
.L_x_73:
[----:B------:R-:W-:Y:S01]  /*4cc0*/  IMAD.MOV.U32 R10, RZ, RZ, 0x10 ;  /* 0x00000010ff0a7424 */ /* 0x000fe200078e00ff */
[----:B------:R-:W-:-:S05]  /*4cd0*/  SEL R16, R16, RZ, !P3 ;  /* 0x000000ff10107207 */ /* 0x000fca0005800000 */
[----:B------:R-:W-:-:S04]  /*4ce0*/  IMAD.IADD R17, R37, 0x1, R16 ;  /* 0x0000000125117824 */ /* 0x000fc800078e0210 */
[----:B------:R-:W-:-:S07]  /*4cf0*/  IMAD.MOV.U32 R15, RZ, RZ, R17 ;  /* 0x000000ffff0f7224 */ /* 0x000fce00078e0011 */
[----:B------:R-:W-:Y:S05]  /*4d00*/  WARPSYNC.COLLECTIVE R8, `(.L_x_74) ;  /* 0x0000000008087348 */ /* 0x000fea0003c00000 */
[----:B------:R0:W1:Y:S02]  /*4d10*/  SHFL.DOWN P2, R16, R15, R10, R9 ;  /* 0x0800000a0f107389 */ /* 0x0000640000040009 */
[----:B01----:R-:W-:Y:S05]  /*4d20*/  ENDCOLLECTIVE ;  /* 0x000000000000791b */ /* 0x003fea0003800000 */
.L_x_74:
        /* <DEDUP_REMOVED lines=10> */
.L_x_75:
[----:B------:R-:W-:Y:S05]  /*4dd0*/  BRA `(.L_x_76) ;  /* 0xffffffe400007947 */ /* 0x000fea000383ffff */
.L_x_26:
[----:B------:R-:W-:Y:S01]  /*4de0*/  BSSY B0, `(.L_x_77) ;  /* 0x0000006000007945 */ /* 0x000fe20003800000 */
[----:B------:R-:W-:Y:S01]  /*4df0*/  PLOP3.LUT P0, PT, P0, PT, PT, 0x8, 0x80 ;  /* 0x000000000080781c */ /* 0x000fe2000070e170 */
[----:B------:R-:W-:-:S12]  /*4e00*/  IMAD.MOV.U32 R8, RZ, RZ, -0x1 ;  /* 0xffffffffff087424 */ /* 0x000fd800078e00ff */
[----:B------:R-:W-:Y:S05]  /*4e10*/  WARPSYNC.COLLECTIVE R8, `(.L_x_78) ;  /* 0x0000000008087348 */ /* 0x000fea0003c00000 */
[----:B------:R-:W-:Y:S01]  /*4e20*/  VOTE.ANY P0, P0 ;  /* 0x0000000000ff7806 */ /* 0x000fe20000000100 */
[----:B------:R-:W-:-:S12]  /*4e30*/  ENDCOLLECTIVE ;  /* 0x000000000000791b */ /* 0x000fd80003800000 */
.L_x_78:
[----:B------:R-:W-:Y:S05]  /*4e40*/  BSYNC B0 ;  /* 0x0000000000007941 */ /* 0x000fea0003800000 */
.L_x_77:
[----:B------:R-:W-:Y:S05]  /*4e50*/  BRA `(.L_x_79) ;  /* 0xffffffe400107947 */ /* 0x000fea000383ffff */
.L_x_28:
[----:B------:R-:W-:Y:S01]  /*4e60*/  BSSY B0, `(.L_x_80) ;  /* 0x0000006000007945 */ /* 0x000fe20003800000 */
[----:B------:R-:W-:Y:S01]  /*4e70*/  PLOP3.LUT P0, PT, P0, PT, PT, 0x8, 0x80 ;  /* 0x000000000080781c */ /* 0x000fe2000070e170 */
[----:B------:R-:W-:-:S12]  /*4e80*/  IMAD.MOV.U32 R8, RZ, RZ, -0x1 ;  /* 0xffffffffff087424 */ /* 0x000fd800078e00ff */
[----:B------:R-:W-:Y:S05]  /*4e90*/  WARPSYNC.COLLECTIVE R8, `(.L_x_81) ;  /* 0x0000000008087348 */ /* 0x000fea0003c00000 */
[----:B------:R-:W-:Y:S01]  /*4ea0*/  VOTE.ANY P0, P0 ;  /* 0x0000000000ff7806 */ /* 0x000fe20000000100 */
[----:B------:R-:W-:-:S12]  /*4eb0*/  ENDCOLLECTIVE ;  /* 0x000000000000791b */ /* 0x000fd80003800000 */
.L_x_81:
[----:B------:R-:W-:Y:S05]  /*4ec0*/  BSYNC B0 ;  /* 0x0000000000007941 */ /* 0x000fea0003800000 */
.L_x_80:
[----:B------:R-:W-:Y:S05]  /*4ed0*/  BRA `(.L_x_82) ;  /* 0xffffffe400147947 */ /* 0x000fea000383ffff */
.L_x_30:
[----:B------:R-:W-:Y:S01]  /*4ee0*/  BSSY B0, `(.L_x_83) ;  /* 0x0000006000007945 */ /* 0x000fe20003800000 */
[----:B------:R-:W-:Y:S01]  /*4ef0*/  PLOP3.LUT P2, PT, P0, PT, PT, 0x8, 0x80 ;  /* 0x000000000080781c */ /* 0x000fe2000074e170 */
[----:B------:R-:W-:-:S12]  /*4f00*/  IMAD.MOV.U32 R8, RZ, RZ, -0x1 ;  /* 0xffffffffff087424 */ /* 0x000fd800078e00ff */
[----:B------:R-:W-:Y:S05]  /*4f10*/  WARPSYNC.COLLECTIVE R8, `(.L_x_84) ;  /* 0x0000000008087348 */ /* 0x000fea0003c00000 */
[----:B------:R-:W-:Y:S01]  /*4f20*/  VOTE.ANY R8, PT, P2 ;  /* 0x0000000000087806 */ /* 0x000fe200010e0100 */
[----:B------:R-:W-:Y:S06]  /*4f30*/  ENDCOLLECTIVE ;  /* 0x000000000000791b */ /* 0x000fec0003800000 */
.L_x_84:
[----:B------:R-:W-:Y:S05]  /*4f40*/  BSYNC B0 ;  /* 0x0000000000007941 */ /* 0x000fea0003800000 */
.L_x_83:
        /* <DEDUP_REMOVED lines=10> */
.L_x_85:
[----:B------:R-:W-:Y:S01]  /*4ff0*/  ISETP.GE.AND P0, PT, R33, R9, PT ;  /* 0x000000092100720c */ /* 0x000fe20003f06270 */
[----:B------:R-:W-:-:S03]  /*5000*/  IMAD.MOV.U32 R10, RZ, RZ, 0x2 ;  /* 0x00000002ff0a7424 */ /* 0x000fc600078e00ff */
[----:B------:R-:W-:-:S05]  /*5010*/  SEL R16, R16, RZ, !P0 ;  /* 0x000000ff10107207 */ /* 0x000fca0004000000 */
[----:B------:R-:W-:Y:S02]  /*5020*/  IMAD.IADD R44, R16, 0x1, R15 ;  /* 0x00000001102c7824 */ /* 0x000fe400078e020f */
[----:B------:R-:W-:Y:S02]  /*5030*/  VIADD R16, R33, 0x2 ;  /* 0x0000000221107836 */ /* 0x000fe40000000000 */
[----:B------:R-:W-:-:S03]  /*5040*/  IMAD.MOV.U32 R15, RZ, RZ, R44 ;  /* 0x000000ffff0f7224 */ /* 0x000fc600078e002c */
[----:B------:R-:W-:-:S13]  /*5050*/  ISETP.GT.AND P0, PT, R16, R9, PT ;  /* 0x000000091000720c */ /* 0x000fda0003f04270 */
[----:B------:R-:W-:Y:S05]  /*5060*/  WARPSYNC.COLLECTIVE R8, `(.L_x_86) ;  /* 0x0000000008087348 */ /* 0x000fea0003c00000 */
[----:B------:R0:W1:Y:S02]  /*5070*/  SHFL.DOWN P2, R16, R15, R10, R9 ;  /* 0x0800000a0f107389 */ /* 0x0000640000040009 */
[----:B01----:R-:W-:Y:S05]  /*5080*/  ENDCOLLECTIVE ;  /* 0x000000000000791b */ /* 0x003fea0003800000 */
.L_x_86:
[----:B------:R-:W-:Y:S01]  /*5090*/  IMAD.MOV.U32 R10, RZ, RZ, 0x4 ;  /* 0x00000004ff0a7424 */ /* 0x000fe200078e00ff */
[----:B------:R-:W-:Y:S01]  /*50a0*/  SEL R17, R16, RZ, !P0 ;  /* 0x000000ff10117207 */ /* 0x000fe20004000000 */
[----:B------:R-:W-:-:S04]  /*50b0*/  VIADD R16, R33, 0x4 ;  /* 0x0000000421107836 */ /* 0x000fc80000000000 */
[----:B------:R-:W-:Y:S01]  /*50c0*/  IMAD.IADD R17, R44, 0x1, R17 ;  /* 0x000000012c117824 */ /* 0x000fe200078e0211 */
[----:B------:R-:W-:-:S03]  /*50d0*/  ISETP.GT.AND P0, PT, R16, R9, PT ;  /* 0x000000091000720c */ /* 0x000fc60003f04270 */
[----:B------:R-:W-:-:S10]  /*50e0*/  IMAD.MOV.U32 R15, RZ, RZ, R17 ;  /* 0x000000ffff0f7224 */ /* 0x000fd400078e0011 */
[----:B------:R-:W-:Y:S05]  /*50f0*/  WARPSYNC.COLLECTIVE R8, `(.L_x_87) ;  /* 0x0000000008087348 */ /* 0x000fea0003c00000 */
[----:B------:R0:W1:Y:S02]  /*5100*/  SHFL.DOWN P2, R16, R15, R10, R9 ;  /* 0x0800000a0f107389 */ /* 0x0000640000040009 */
[----:B01----:R-:W-:Y:S05]  /*5110*/  ENDCOLLECTIVE ;  /* 0x000000000000791b */ /* 0x003fea0003800000 */
.L_x_87:
[----:B------:R-:W-:Y:S01]  /*5120*/  IMAD.MOV.U32 R10, RZ, RZ, 0x8 ;  /* 0x00000008ff0a7424 */ /* 0x000fe200078e00ff */
[----:B------:R-:W-:-:S05]  /*5130*/  SEL R16, R16, RZ, !P0 ;  /* 0x000000ff10107207 */ /* 0x000fca0004000000 */
[----:B------:R-:W-:Y:S02]  /*5140*/  IMAD.IADD R45, R17, 0x1, R16 ;  /* 0x00000001112d7824 */ /* 0x000fe400078e0210 */
[C---:B------:R-:W-:Y:S02]  /*5150*/  VIADD R16, R33.reuse, 0x8 ;  /* 0x0000000821107836 */ /* 0x040fe40000000000 */
[----:B------:R-:W-:Y:S02]  /*5160*/  IMAD.MOV.U32 R15, RZ, RZ, R45 ;  /* 0x000000ffff0f7224 */ /* 0x000fe400078e002d */
[----:B------:R-:W-:Y:S01]  /*5170*/  VIADD R17, R33, 0x10 ;  /* 0x0000001021117836 */ /* 0x000fe20000000000 */
[----:B------:R-:W-:-:S13]  /*5180*/  ISETP.GT.AND P0, PT, R16, R9, PT ;  /* 0x000000091000720c */ /* 0x000fda0003f04270 */
[----:B------:R-:W-:Y:S05]  /*5190*/  WARPSYNC.COLLECTIVE R8, `(.L_x_88) ;  /* 0x0000000008087348 */ /* 0x000fea0003c00000 */
[----:B------:R0:W1:Y:S02]  /*51a0*/  SHFL.DOWN P2, R16, R15, R10, R9 ;  /* 0x0800000a0f107389 */ /* 0x0000640000040009 */
[----:B01----:R-:W-:Y:S05]  /*51b0*/  ENDCOLLECTIVE ;  /* 0x000000000000791b */ /* 0x003fea0003800000 */
.L_x_88:
[----:B------:R-:W-:Y:S01]  /*51c0*/  IMAD.MOV.U32 R10, RZ, RZ, 0x10 ;  /* 0x00000010ff0a7424 */ /* 0x000fe200078e00ff */
[----:B------:R-:W-:Y:S02]  /*51d0*/  SEL R16, R16, RZ, !P0 ;  /* 0x000000ff10107207 */ /* 0x000fe40004000000 */
[----:B------:R-:W-:-:S03]  /*51e0*/  ISETP.GT.AND P0, PT, R17, R9, PT ;  /* 0x000000091100720c */ /* 0x000fc60003f04270 */
[----:B------:R-:W-:-:S04]  /*51f0*/  IMAD.IADD R44, R45, 0x1, R16 ;  /* 0x000000012d2c7824 */ /* 0x000fc800078e0210 */
[----:B------:R-:W-:-:S07]  /*5200*/  IMAD.MOV.U32 R15, RZ, RZ, R44 ;  /* 0x000000ffff0f7224 */ /* 0x000fce00078e002c */
[----:B------:R-:W-:Y:S05]  /*5210*/  WARPSYNC.COLLECTIVE R8, `(.L_x_89) ;  /* 0x0000000008087348 */ /* 0x000fea0003c00000 */
[----:B------:R0:W1:Y:S02]  /*5220*/  SHFL.DOWN P2, R16, R15, R10, R9 ;  /* 0x0800000a0f107389 */ /* 0x0000640000040009 */
[----:B01----:R-:W-:Y:S05]  /*5230*/  ENDCOLLECTIVE ;  /* 0x000000000000791b */ /* 0x003fea0003800000 */
.L_x_89:
[----:B------:R-:W-:Y:S02]  /*5240*/  SEL R16, R16, RZ, !P0 ;  /* 0x000000ff10107207 */ /* 0x000fe40004000000 */
[----:B------:R-:W-:Y:S02]  /*5250*/  ISETP.NE.AND P0, PT, R14, 0x65, PT ;  /* 0x000000650e00780c */ /* 0x000fe40003f05270 */
[----:B------:R-:W-:-:S11]  /*5260*/  IADD3 R19, PT, PT, R44, R16, R19 ;  /* 0x000000102c137210 */ /* 0x000fd60007ffe013 */
[----:B------:R-:W-:Y:S05]  /*5270*/  WARPSYNC.COLLECTIVE R8, `(.L_x_90) ;  /* 0x0000000008087348 */ /* 0x000fea0003c00000 */
[----:B------:R-:W-:Y:S01]  /*5280*/  VOTE.ALL P0, P0 ;  /* 0x0000000000ff7806 */ /* 0x000fe20000000000 */
[----:B------:R-:W-:-:S12]  /*5290*/  ENDCOLLECTIVE ;  /* 0x000000000000791b */ /* 0x000fd80003800000 */
.L_x_90:
[----:B------:R-:W-:Y:S05]  /*52a0*/  BRA `(.L_x_91) ;  /* 0xffffffe000b07947 */ /* 0x000fea000383ffff */
.L_x_92:
[----:B------:R-:W-:-:S00]  /*52b0*/  BRA `(.L_x_92) ;  /* 0xfffffffc00fc7947 */ /* 0x000fc0000383ffff */
[----:B------:R-:W-:-:S00]  /*52c0*/  NOP ;  /* 0x0000000000007918 */ /* 0x000fc00000000000 */
        /* <DEDUP_REMOVED lines=11> */
.L_x_194:


//--------------------- .text._ZN3cub18CUB_300001_SM_10006detail4scan16DeviceScanKernelINS2_10policy_hubIiiijN4cuda3std3__44plusIvEEE10Policy1000EPiSC_NS0_13ScanTileStateIiLb1EEES9_NS0_8NullTypeEjiLb0ESF_EEvT0_T1_T2_iT3_T4_T5_ --------------------------
	.section	.text._ZN3cub18CUB_300001_SM_10006detail4scan16DeviceScanKernelINS2_10policy_hubIiiijN4cuda3std3__44plusIvEEE10Policy1000EPiSC_NS0_13ScanTileStateIiLb1EEES9_NS0_8NullTypeEjiLb0ESF_EEvT0_T1_T2_iT3_T4_T5_,"ax",@progbits
	.align	128
        .global         _ZN3cub18CUB_300001_SM_10006detail4scan16DeviceScanKernelINS2_10policy_hubIiiijN4cuda3std3__44plusIvEEE10Policy1000EPiSC_NS0_13ScanTileStateIiLb1EEES9_NS0_8NullTypeEjiLb0ESF_EEvT0_T1_T2_iT3_T4_T5_
        .type           _ZN3cub18CUB_300001_SM_10006detail4scan16DeviceScanKernelINS2_10policy_hubIiiijN4cuda3std3__44plusIvEEE10Policy1000EPiSC_NS0_13ScanTileStateIiLb1EEES9_NS0_8NullTypeEjiLb0ESF_EEvT0_T1_T2_iT3_T4_T5_,@function
        .size           _ZN3cub18CUB_300001_SM_10006detail4scan16DeviceScanKernelINS2_10policy_hubIiiijN4cuda3std3__44plusIvEEE10Policy1000EPiSC_NS0_13ScanTileStateIiLb1EEES9_NS0_8NullTypeEjiLb0ESF_EEvT0_T1_T2_iT3_T4_T5_,(.L_x_195 - _ZN3cub18CUB_300001_SM_10006detail4scan16DeviceScanKernelINS2_10policy_hubIiiijN4cuda3std3__44plusIvEEE10Policy1000EPiSC_NS0_13ScanTileStateIiLb1EEES9_NS0_8NullTypeEjiLb0ESF_EEvT0_T1_T2_iT3_T4_T5_)
        .other          _ZN3cub18CUB_300001_SM_10006detail4scan16DeviceScanKernelINS2_10policy_hubIiiijN4cuda3std3__44plusIvEEE10Policy1000EPiSC_NS0_13ScanTileStateIiLb1EEES9_NS0_8NullTypeEjiLb0ESF_EEvT0_T1_T2_iT3_T4_T5_,@"STO_CUDA_ENTRY STV_DEFAULT"
_ZN3cub18CUB_300001_SM_10006detail4scan16DeviceScanKernelINS2_10policy_hubIiiijN4cuda3std3__44plusIvEEE10Policy1000EPiSC_NS0_13ScanTileStateIiLb1EEES9_NS0_8NullTypeEjiLb0ESF_EEvT0_T1_T2_iT3_T4_T5_:
.text._ZN3cub18CUB_300001_SM_10006detail4scan16DeviceScanKernelINS2_10policy_hubIiiijN4cuda3std3__44plusIvEEE10Policy1000EPiSC_NS0_13ScanTileStateIiLb1EEES9_NS0_8NullTypeEjiLb0ESF_EEvT0_T1_T2_iT3_T4_T5_:
[----:B------:R-:W-:Y:S08]  /*0000*/  LDC R1, c[0x0][0x37c] ;  /* 0x0000df00ff017b82 */ /* 0x000ff00000000800 */
[----:B------:R-:W0:Y:S01]  /*0010*/  S2UR UR4, SR_CTAID.X ;  /* 0x00000000000479c3 */ /* 0x000e220000002500 */
[----:B------:R-:W1:Y:S01]  /*0020*/  LDCU UR5, c[0x0][0x3a0] ;  /* 0x00007400ff0577ac */ /* 0x000e620008000800 */
[----:B------:R-:W2:Y:S06]  /*0030*/  LDCU.64 UR8, c[0x0][0x358] ;  /* 0x00006b00ff0877ac */ /* 0x000eac0008000a00 */
[----:B------:R-:W0:Y:S02]  /*0040*/  LDC R39, c[0x0][0x398] ;  /* 0x0000e600ff277b82 */ /* 0x000e240000000800 */
[----:B0-----:R-:W-:-:S04]  /*0050*/  VIADD R39, R39, UR4 ;  /* 0x0000000427277c36 */ /* 0x001fc80008000000 */
[----:B------:R-:W-:-:S05]  /*0060*/  IMAD R5, R39, 0x2100, RZ ;  /* 0x0000210027057824 */ /* 0x000fca00078e02ff */
[----:B-1----:R-:W-:-:S04]  /*0070*/  IADD3 R0, PT, PT, -R5, UR5, RZ ;  /* 0x0000000505007c10 */ /* 0x002fc8000fffe1ff */
[----:B------:R-:W-:-:S13]  /*0080*/  ISETP.GE.U32.AND P0, PT, R0, 0x2101, PT ;  /* 0x000021010000780c */ /* 0x000fda0003f06070 */
[----:B--2---:R-:W-:Y:S05]  /*0090*/  @!P0 BRA `(.L_x_93) ;  /* 0x0000001c00888947 */ /* 0x004fea0003800000 */
[----:B------:R-:W0:Y:S01]  /*00a0*/  S2R R50, SR_TID.X ;  /* 0x0000000000327919 */ /* 0x000e220000002100 */
[----:B------:R-:W1:Y:S01]  /*00b0*/  LDCU.64 UR4, c[0x0][0x380] ;  /* 0x00007000ff0477ac */ /* 0x000e620008000a00 */
[C---:B0-----:R-:W-:Y:S02]  /*00c0*/  LOP3.LUT R0, R50.reuse, 0x1f, RZ, 0xc0, !PT ;  /* 0x0000001f32007812 */ /* 0x041fe400078ec0ff */
[----:B------:R-:W-:-:S05]  /*00d0*/  LOP3.LUT R3, R50, 0x3e0, RZ, 0xc0, !PT ;  /* 0x000003e032037812 */ /* 0x000fca00078ec0ff */
[----:B------:R-:W-:-:S05]  /*00e0*/  IMAD R0, R3, 0x16, R0 ;  /* 0x0000001603007824 */ /* 0x000fca00078e0200 */
[----:B------:R-:W-:-:S05]  /*00f0*/  IADD3 R0, P0, PT, R5, R0, RZ ;  /* 0x0000000005007210 */ /* 0x000fca0007f1e0ff */
[----:B------:R-:W-:Y:S02]  /*0100*/  IMAD.X R45, RZ, RZ, RZ, P0 ;  /* 0x000000ffff2d7224 */ /* 0x000fe400000e06ff */
[----:B------:R-:W-:-:S03]  /*0110*/  IMAD.SHL.U32 R46, R0, 0x4, RZ ;  /* 0x00000004002e7824 */ /* 0x000fc600078e00ff */
[----:B------:R-:W-:Y:S02]  /*0120*/  SHF.L.U64.HI R45, R0, 0x2, R45 ;  /* 0x00000002002d7819 */ /* 0x000fe4000001022d */
[----:B-1----:R-:W-:-:S04]  /*0130*/  IADD3 R2, P0, PT, R46, UR4, RZ ;  /* 0x000000042e027c10 */ /* 0x002fc8000ff1e0ff */
[----:B------:R-:W-:-:S05]  /*0140*/  IADD3.X R3, PT, PT, R45, UR5, RZ, P0, !PT ;  /* 0x000000052d037c10 */ /* 0x000fca00087fe4ff */
[----:B------:R-:W2:Y:S04]  /*0150*/  LDG.E R5, desc[UR8][R2.64] ;  /* 0x0000000802057981 */ /* 0x000ea8000c1e1900 */
[----:B------:R-:W3:Y:S04]  /*0160*/  LDG.E R7, desc[UR8][R2.64+0x80] ;  /* 0x0000800802077981 */ /* 0x000ee8000c1e1900 */
[----:B------:R-:W4:Y:S04]  /*0170*/  LDG.E R9, desc[UR8][R2.64+0x100] ;  /* 0x0001000802097981 */ /* 0x000f28000c1e1900 */
[----:B------:R-:W5:Y:S04]  /*0180*/  LDG.E R11, desc[UR8][R2.64+0x180] ;  /* 0x00018008020b7981 */ /* 0x000f68000c1e1900 */
        /* <DEDUP_REMOVED lines=17> */
[----:B------:R-:W5:Y:S01]  /*02a0*/  LDG.E R4, desc[UR8][R2.64+0xa80] ;  /* 0x000a800802047981 */ /* 0x000f62000c1e1900 */
[----:B------:R-:W0:Y:S01]  /*02b0*/  S2UR UR5, SR_CgaCtaId ;  /* 0x00000000000579c3 */ /* 0x000e220000008800 */
[----:B------:R-:W-:Y:S01]  /*02c0*/  SHF.R.U32.HI R16, RZ, 0x5, R50 ;  /* 0x00000005ff107819 */ /* 0x000fe20000011632 */
[----:B------:R-:W-:Y:S01]  /*02d0*/  UMOV UR4, 0x400 ;  /* 0x0000040000047882 */ /* 0x000fe20000000000 */
[----:B------:R-:W1:Y:S01]  /*02e0*/  S2R R48, SR_LANEID ;  /* 0x0000000000307919 */ /* 0x000e620000000000 */
[----:B------:R-:W-:Y:S01]  /*02f0*/  ISETP.NE.AND P0, PT, R39, RZ, PT ;  /* 0x000000ff2700720c */ /* 0x000fe20003f05270 */
        /* <DEDUP_REMOVED lines=28> */
[----:B------:R0:W1:Y:S04]  /*04c0*/  LDS.64 R36, [R0] ;  /* 0x0000000000247984 */ /* 0x0000680000000a00 */
[----:B------:R0:W2:Y:S04]  /*04d0*/  LDS.64 R34, [R0+0x8] ;  /* 0x0000080000227984 */ /* 0x0000a80000000a00 */
[----:B------:R0:W3:Y:S04]  /*04e0*/  LDS.64 R32, [R0+0x10] ;  /* 0x0000100000207984 */ /* 0x0000e80000000a00 */
[----:B------:R0:W4:Y:S04]  /*04f0*/  LDS.64 R18, [R0+0x18] ;  /* 0x0000180000127984 */ /* 0x0001280000000a00 */
[----:B------:R0:W0:Y:S04]  /*0500*/  LDS.64 R14, [R0+0x20] ;  /* 0x00002000000e7984 */ /* 0x0000280000000a00 */
[----:B------:R0:W0:Y:S04]  /*0510*/  LDS.64 R12, [R0+0x28] ;  /* 0x00002800000c7984 */ /* 0x0000280000000a00 */
[----:B------:R0:W0:Y:S04]  /*0520*/  LDS.64 R10, [R0+0x30] ;  /* 0x00003000000a7984 */ /* 0x0000280000000a00 */
[----:B------:R0:W0:Y:S04]  /*0530*/  LDS.64 R8, [R0+0x38] ;  /* 0x0000380000087984 */ /* 0x0000280000000a00 */
[----:B------:R0:W0:Y:S04]  /*0540*/  LDS.64 R6, [R0+0x40] ;  /* 0x0000400000067984 */ /* 0x0000280000000a00 */
[----:B------:R0:W0:Y:S04]  /*0550*/  LDS.64 R4, [R0+0x48] ;  /* 0x0000480000047984 */ /* 0x0000280000000a00 */
[----:B------:R0:W0:Y:S01]  /*0560*/  LDS.64 R2, [R0+0x50] ;  /* 0x0000500000027984 */ /* 0x0000220000000a00 */
[----:B------:R-:W-:Y:S06]  /*0570*/  BAR.SYNC.DEFER_BLOCKING 0x0 ;  /* 0x0000000000007b1d */ /* 0x000fec0000010000 */
[----:B-1----:R-:W-:Y:S05]  /*0580*/  @P0 BRA `(.L_x_95) ;  /* 0x00000004001c0947 */ /* 0x002fea0003800000 */
[----:B0-2---:R-:W-:Y:S02]  /*0590*/  IADD3 R17, PT, PT, R34, R37, R36 ;  /* 0x0000002522117210 */ /* 0x005fe40007ffe024 */
[----:B------:R-:W-:Y:S02]  /*05a0*/  ISETP.NE.AND P1, PT, R48, 0x1f, PT ;  /* 0x0000001f3000780c */ /* 0x000fe40003f25270 */
[----:B---3--:R-:W-:Y:S02]  /*05b0*/  IADD3 R17, PT, PT, R32, R35, R17 ;  /* 0x0000002320117210 */ /* 0x008fe40007ffe011 */
[----:B------:R-:W-:Y:S02]  /*05c0*/  ISETP.GE.U32.AND P2, PT, R50, 0x20, PT ;  /* 0x000000203200780c */ /* 0x000fe40003f46070 */
[----:B----4-:R-:W-:Y:S02]  /*05d0*/  IADD3 R17, PT, PT, R18, R33, R17 ;  /* 0x0000002112117210 */ /* 0x010fe40007ffe011 */
[----:B------:R-:W-:-:S02]  /*05e0*/  ISETP.NE.AND P3, PT, R48, RZ, PT ;  /* 0x000000ff3000720c */ /* 0x000fc40003f65270 */
[----:B------:R-:W-:-:S03]  /*05f0*/  IADD3 R17, PT, PT, R14, R19, R17 ;  /* 0x000000130e117210 */ /* 0x000fc60007ffe011 */
[----:B------:R-:W-:Y:S02]  /*0600*/  @!P1 LEA R41, R16, UR4, 0x2 ;  /* 0x0000000410299c11 */ /* 0x000fe4000f8e10ff */
[----:B------:R-:W-:-:S04]  /*0610*/  IADD3 R17, PT, PT, R12, R15, R17 ;  /* 0x0000000f0c117210 */ /* 0x000fc80007ffe011 */
[----:B------:R-:W-:-:S04]  /*0620*/  IADD3 R17, PT, PT, R10, R13, R17 ;  /* 0x0000000d0a117210 */ /* 0x000fc80007ffe011 */
[----:B------:R-:W-:-:S04]  /*0630*/  IADD3 R17, PT, PT, R8, R11, R17 ;  /* 0x0000000b08117210 */ /* 0x000fc80007ffe011 */
[----:B------:R-:W-:-:S04]  /*0640*/  IADD3 R17, PT, PT, R6, R9, R17 ;  /* 0x0000000906117210 */ /* 0x000fc80007ffe011 */
[----:B------:R-:W-:-:S04]  /*0650*/  IADD3 R17, PT, PT, R4, R7, R17 ;  /* 0x0000000704117210 */ /* 0x000fc80007ffe011 */
[----:B------:R-:W-:-:S05]  /*0660*/  IADD3 R20, PT, PT, R2, R5, R17 ;  /* 0x0000000502147210 */ /* 0x000fca0007ffe011 */
[----:B------:R-:W-:-:S05]  /*0670*/  IMAD.IADD R17, R3, 0x1, R20 ;  /* 0x0000000103117824 */ /* 0x000fca00078e0214 */
        /* <DEDUP_REMOVED lines=19> */
[----:B------:R-:W-:Y:S01]  /*07b0*/  SEL R20, R21, R20, !P0 ;  /* 0x0000001415147207 */ /* 0x000fe20004000000 */
[----:B------:R-:W-:Y:S01]  /*07c0*/  IMAD.IADD R21, R40, 0x1, -R17 ;  /* 0x0000000128157824 */ /* 0x000fe200078e0a11 */
[----:B------:R-:W-:Y:S01]  /*07d0*/  ISETP.NE.AND P0, PT, R16, 0x3, PT ;  /* 0x000000031000780c */ /* 0x000fe20003f05270 */
[----:B------:R-:W-:-:S03]  /*07e0*/  IMAD.IADD R23, R23, 0x1, R22 ;  /* 0x0000000117177824 */ /* 0x000fc600078e0216 */
[----:B------:R-:W-:Y:S01]  /*07f0*/  SEL R20, R22, R20, !P0 ;  /* 0x0000001416147207 */ /* 0x000fe20004000000 */
[----:B-1----:R-:W-:Y:S01]  /*0800*/  IMAD.IADD R24, R23, 0x1, R24 ;  /* 0x0000000117187824 */ /* 0x002fe200078e0218 */
[C---:B------:R-:W-:Y:S02]  /*0810*/  ISETP.NE.AND P0, PT, R16.reuse, 0x4, PT ;  /* 0x000000041000780c */ /* 0x040fe40003f05270 */
[----:B------:R-:W-:Y:S01]  /*0820*/  SEL R17, R21, RZ, P3 ;  /* 0x000000ff15117207 */ /* 0x000fe20001800000 */
        /* <DEDUP_REMOVED lines=18> */
[----:B------:R-:W-:Y:S02]  /*0950*/  ISETP.NE.AND P1, PT, R16, 0xb, PT ;  /* 0x0000000b1000780c */ /* 0x000fe40003f25270 */
[----:B------:R-:W-:Y:S02]  /*0960*/  SEL R20, R29, R20, !P0 ;  /* 0x000000141d147207 */ /* 0x000fe40004000000 */
[----:B------:R-:W-:-:S02]  /*0970*/  ISETP.NE.AND P0, PT, R50, RZ, PT ;  /* 0x000000ff3200720c */ /* 0x000fc40003f05270 */
[----:B------:R-:W-:-:S05]  /*0980*/  SEL R20, R30, R20, !P1 ;  /* 0x000000141e147207 */ /* 0x000fca0004800000 */
[----:B------:R-:W-:-:S06]  /*0990*/  @P2 IMAD.IADD R21, R20, 0x1, R17 ;  /* 0x0000000114152824 */ /* 0x000fcc00078e0211 */
[----:B------:R-:W-:Y:S05]  /*09a0*/  @P0 BRA `(.L_x_96) ;  /* 0x0000000c00f40947 */ /* 0x000fea0003800000 */
[----:B------:R-:W0:Y:S01]  /*09b0*/  LDC.64 R16, c[0x0][0x390] ;  /* 0x0000e400ff107b82 */ /* 0x000e220000000a00 */
[----:B------:R-:W-:Y:S02]  /*09c0*/  IMAD.MOV.U32 R30, RZ, RZ, 0x65 ;  /* 0x00000065ff1e7424 */ /* 0x000fe400078e00ff */
[----:B------:R-:W-:-:S03]  /*09d0*/  IMAD.MOV.U32 R21, RZ, RZ, RZ ;  /* 0x000000ffff157224 */ /* 0x000fc600078e00ff */
[----:B0-----:R0:W-:Y:S01]  /*09e0*/  ST.E.64.STRONG.GPU desc[UR8][R16.64+0x100], R30 ;  /* 0x0001001e10007985 */ /* 0x0011e2000c10fb08 */
[----:B------:R-:W-:Y:S05]  /*09f0*/  BRA `(.L_x_96) ;  /* 0x0000000c00e07947 */ /* 0x000fea0003800000 */
.L_x_95:
[----:B0-2---:R-:W-:Y:S02]  /*0a00*/  IADD3 R17, PT, PT, R34, R37, R36 ;  /* 0x0000002522117210 */ /* 0x005fe40007ffe024 */
[----:B------:R-:W-:Y:S02]  /*0a10*/  ISETP.NE.AND P1, PT, R48, 0x1f, PT ;  /* 0x0000001f3000780c */ /* 0x000fe40003f25270 */
[----:B---3--:R-:W-:Y:S02]  /*0a20*/  IADD3 R17, PT, PT, R32, R35, R17 ;  /* 0x0000002320117210 */ /* 0x008fe40007ffe011 */
[----:B------:R-:W-:Y:S02]  /*0a30*/  ISETP.NE.AND P2, PT, R48, RZ, PT ;  /* 0x000000ff3000720c */ /* 0x000fe40003f45270 */
[----:B----4-:R-:W-:-:S04]  /*0a40*/  IADD3 R17, PT, PT, R18, R33, R17 ;  /* 0x0000002112117210 */ /* 0x010fc80007ffe011 */
        /* <DEDUP_REMOVED lines=56> */
[----:B------:R-:W-:-:S02]  /*0dd0*/  ISETP.GT.U32.AND P0, PT, R50, 0x1f, PT ;  /* 0x0000001f3200780c */ /* 0x000fc40003f04070 */
[----:B------:R-:W-:Y:S02]  /*0de0*/  SEL R20, R30, R20, !P1 ;  /* 0x000000141e147207 */ /* 0x000fe40004800000 */
[----:B------:R-:W-:-:S03]  /*0df0*/  ISETP.GE.U32.AND P1, PT, R50, 0x20, PT ;  /* 0x000000203200780c */ /* 0x000fc60003f26070 */
[----:B------:R-:W-:-:S05]  /*0e00*/  IMAD.IADD R20, R20, 0x1, R21 ;  /* 0x0000000114147824 */ /* 0x000fca00078e0215 */
[----:B------:R-:W-:Y:S01]  /*0e10*/  SEL R47, R17, R20, !P1 ;  /* 0x00000014112f7207 */ /* 0x000fe20004800000 */
[----:B------:R-:W-:Y:S06]  /*0e20*/  @P0 BRA `(.L_x_97) ;  /* 0x0000000800b00947 */ /* 0x000fec0003800000 */
[----:B------:R-:W0:Y:S01]  /*0e30*/  LDC.64 R16, c[0x0][0x390] ;  /* 0x0000e400ff107b82 */ /* 0x000e220000000a00 */
[----:B------:R-:W-:Y:S02]  /*0e40*/  ISETP.NE.AND P1, PT, R50, RZ, PT ;  /* 0x000000ff3200720c */ /* 0x000fe40003f25270 */
[----:B------:R-:W-:-:S05]  /*0e50*/  LOP3.LUT R20, RZ, R50, RZ, 0x33, !PT ;  /* 0x00000032ff147212 */ /* 0x000fca00078e33ff */
[----:B------:R-:W-:-:S06]  /*0e60*/  IMAD.IADD R23, R39, 0x1, R20 ;  /* 0x0000000127177824 */ /* 0x000fcc00078e0214 */
        /* <DEDUP_REMOVED lines=11> */
.L_x_127:
[----:B------:R-:W-:Y:S05]  /*0f20*/  @!P0 BRA `(.L_x_99) ;  /* 0x0000000000748947 */ /* 0x000fea0003800000 */
[----:B------:R-:W-:-:S07]  /*0f30*/  IMAD.MOV.U32 R22, RZ, RZ, 0x3b8 ;  /* 0x000003b8ff167424 */ /* 0x000fce00078e00ff */
.L_x_101:
[----:B------:R-:W-:Y:S02]  /*0f40*/  VIADD R24, R22, 0x1 ;  /* 0x0000000116187836 */ /* 0x000fe40000000000 */
[----:B------:R-:W-:Y:S02]  /*0f50*/  IMAD R39, R39, 0x41a7, RZ ;  /* 0x000041a727277824 */ /* 0x000fe400078e02ff */
[----:B------:R-:W0:Y:S01]  /*0f60*/  I2F.U32.RP R25, R24 ;  /* 0x0000001800197306 */ /* 0x000e220000209000 */
[----:B------:R-:W-:Y:S01]  /*0f70*/  IMAD.MOV R29, RZ, RZ, -R24 ;  /* 0x000000ffff1d7224 */ /* 0x000fe200078e0a18 */
[----:B------:R-:W-:Y:S02]  /*0f80*/  ISETP.NE.U32.AND P2, PT, R24, RZ, PT ;  /* 0x000000ff1800720c */ /* 0x000fe40003f45070 */
[----:B------:R-:W-:-:S04]  /*0f90*/  LOP3.LUT R39, R39, 0x7fffffff, RZ, 0xc0, !PT ;  /* 0x7fffffff27277812 */ /* 0x000fc800078ec0ff */
[----:B0-----:R-:W0:Y:S02]  /*0fa0*/  MUFU.RCP R25, R25 ;  /* 0x0000001900197308 */ /* 0x001e240000001000 */
[----:B0-----:R-:W-:-:S06]  /*0fb0*/  VIADD R20, R25, 0xffffffe ;  /* 0x0ffffffe19147836 */ /* 0x001fcc0000000000 */
[----:B------:R0:W1:Y:S02]  /*0fc0*/  F2I.FTZ.U32.TRUNC.NTZ R21, R20 ;  /* 0x0000001400157305 */ /* 0x000064000021f000 */
[----:B0-----:R-:W-:Y:S02]  /*0fd0*/  IMAD.MOV.U32 R20, RZ, RZ, RZ ;  /* 0x000000ffff147224 */ /* 0x001fe400078e00ff */
[----:B-1----:R-:W-:-:S04]  /*0fe0*/  IMAD R29, R29, R21, RZ ;  /* 0x000000151d1d7224 */ /* 0x002fc800078e02ff */
[----:B------:R-:W-:-:S06]  /*0ff0*/  IMAD.HI.U32 R28, R21, R29, R20 ;  /* 0x0000001d151c7227 */ /* 0x000fcc00078e0014 */
[----:B------:R-:W-:-:S04]  /*1000*/  IMAD.HI.U32 R28, R28, R39, RZ ;  /* 0x000000271c1c7227 */ /* 0x000fc800078e00ff */
[----:B------:R-:W-:-:S04]  /*1010*/  IMAD.MOV R28, RZ, RZ, -R28 ;  /* 0x000000ffff1c7224 */ /* 0x000fc800078e0a1c */
[----:B------:R-:W-:-:S05]  /*1020*/  IMAD R21, R24, R28, R39 ;  /* 0x0000001c18157224 */ /* 0x000fca00078e0227 */
[----:B------:R-:W-:-:S13]  /*1030*/  ISETP.GE.U32.AND P0, PT, R21, R24, PT ;  /* 0x000000181500720c */ /* 0x000fda0003f06070 */
[----:B------:R-:W-:-:S05]  /*1040*/  @P0 IMAD.IADD R21, R21, 0x1, -R24 ;  /* 0x0000000115150824 */ /* 0x000fca00078e0a18 */
[----:B------:R-:W-:-:S13]  /*1050*/  ISETP.GE.U32.AND P0, PT, R21, R24, PT ;  /* 0x000000181500720c */ /* 0x000fda0003f06070 */
[----:B------:R-:W-:Y:S01]  /*1060*/  @P0 IMAD.IADD R21, R21, 0x1, -R24 ;  /* 0x0000000115150824 */ /* 0x000fe200078e0a18 */
[----:B------:R-:W-:-:S04]  /*1070*/  @!P2 LOP3.LUT R21, RZ, R24, RZ, 0x33, !PT ;  /* 0x00000018ff15a212 */ /* 0x000fc800078e33ff */
[----:B------:R-:W-:Y:S05]  /*1080*/  NANOSLEEP R21 ;  /* 0x000000150000735d */ /* 0x000fea0003800000 */
[----:B------:R-:W2:Y:S01]  /*1090*/  LD.E.64.STRONG.GPU R28, desc[UR8][R16.64+0x100] ;  /* 0x00010008101c7980 */ /* 0x000ea2000c10fb00 */
[----:B------:R-:W-:Y:S01]  /*10a0*/  UMOV UR5, 0xffffffff ;  /* 0xffffffff00057882 */ /* 0x000fe20000000000 */
[----:B------:R-:W-:Y:S02]  /*10b0*/  SHF.R.U32.HI R22, RZ, 0x1, R22 ;  /* 0x00000001ff167819 */ /* 0x000fe40000011616 */
[----:B--2---:R-:W-:Y:S01]  /*10c0*/  ISETP.NE.AND P0, PT, R28, 0x63, PT ;  /* 0x000000631c00780c */ /* 0x004fe20003f05270 */
[----:B------:R-:W-:-:S12]  /*10d0*/  BRA.DIV UR5, `(.L_x_100) ;  /* 0x0000003205f47947 */ /* 0x000fd8000b800000 */
[----:B------:R-:W-:-:S13]  /*10e0*/  VOTE.ANY P0, !P0 ;  /* 0x0000000000ff7806 */ /* 0x000fda0004000100 */
.L_x_130:
[----:B------:R-:W-:Y:S05]  /*10f0*/  @P0 BRA `(.L_x_101) ;  /* 0xfffffffc00900947 */ /* 0x000fea000383ffff */
.L_x_99:
        /* <DEDUP_REMOVED lines=22> */
[----:B------:R-:W-:Y:S02]  /*1260*/  IMAD.IADD R43, R41, 0x1, R22 ;  /* 0x00000001292b7824 */ /* 0x000fe400078e0216 */
[----:B------:R-:W0:Y:S03]  /*1270*/  LDC.64 R40, c[0x0][0x390] ;  /* 0x0000e400ff287b82 */ /* 0x000e260000000a00 */
[----:B------:R-:W1:Y:S01]  /*1280*/  SHFL.DOWN PT, R22, R43, 0x4, R16 ;  /* 0x088000002b167989 */ /* 0x000e6200000e0010 */
[----:B0-----:R-:W-:Y:S02]  /*1290*/  IADD3 R40, P3, PT, R40, 0x100, RZ ;  /* 0x0000010028287810 */ /* 0x001fe40007f7e0ff */
[----:B-1----:R-:W-:Y:S02]  /*12a0*/  SEL R22, R22, RZ, !P0 ;  /* 0x000000ff16167207 */ /* 0x002fe40004000000 */
[----:B------:R-:W-:Y:S01]  /*12b0*/  ISETP.GT.AND P0, PT, R24, R16, PT ;  /* 0x000000101800720c */ /* 0x000fe20003f04270 */
[----:B------:R-:W-:-:S02]  /*12c0*/  IMAD.X R41, RZ, RZ, R41, P3 ;  /* 0x000000ffff297224 */ /* 0x000fc400018e0629 */
[----:B------:R-:W-:-:S05]  /*12d0*/  IMAD.IADD R51, R43, 0x1, R22 ;  /* 0x000000012b337824 */ /* 0x000fca00078e0216 */
[----:B------:R-:W0:Y:S02]  /*12e0*/  SHFL.DOWN PT, R22, R51, 0x8, R16 ;  /* 0x0900000033167989 */ /* 0x000e2400000e0010 */
[----:B0-----:R-:W-:Y:S02]  /*12f0*/  SEL R22, R22, RZ, !P0 ;  /* 0x000000ff16167207 */ /* 0x001fe40004000000 */
[----:B------:R-:W-:-:S03]  /*1300*/  ISETP.NE.AND P0, PT, R28, 0x65, PT ;  /* 0x000000651c00780c */ /* 0x000fc60003f05270 */
[----:B------:R-:W-:-:S05]  /*1310*/  IMAD.IADD R29, R51, 0x1, R22 ;  /* 0x00000001331d7824 */ /* 0x000fca00078e0216 */
[----:B------:R-:W0:Y:S05]  /*1320*/  SHFL.DOWN PT, R22, R29, 0x10, R16 ;  /* 0x0a0000001d167989 */ /* 0x000e2a00000e0010 */
[----:B------:R-:W-:Y:S02]  /*1330*/  VOTE.ALL P0, P0 ;  /* 0x0000000000ff7806 */ /* 0x000fe40000000000 */
[----:B0-----:R-:W-:-:S05]  /*1340*/  SEL R22, R22, RZ, !P2 ;  /* 0x000000ff16167207 */ /* 0x001fca0005000000 */
[----:B------:R-:W-:-:S07]  /*1350*/  IMAD.IADD R43, R29, 0x1, R22 ;  /* 0x000000011d2b7824 */ /* 0x000fce00078e0216 */
.L_x_139:
[----:B------:R-:W-:Y:S05]  /*1360*/  @!P0 BRA `(.L_x_103) ;  /* 0x0000000400248947 */ /* 0x000fea0003800000 */
[----:B------:R-:W-:-:S07]  /*1370*/  IMAD.MOV.U32 R44, RZ, RZ, 0x3b8 ;  /* 0x000003b8ff2c7424 */ /* 0x000fce00078e00ff */
.L_x_109:
        /* <DEDUP_REMOVED lines=10> */
.L_x_142:
[----:B------:R-:W-:Y:S05]  /*1420*/  @!P0 BRA `(.L_x_105) ;  /* 0x0000000000748947 */ /* 0x000fea0003800000 */
[----:B------:R-:W-:-:S07]  /*1430*/  IMAD.MOV.U32 R22, RZ, RZ, R44 ;  /* 0x000000ffff167224 */ /* 0x000fce00078e002c */
.L_x_107:
[----:B------:R-:W-:Y:S02]  /*1440*/  VIADD R28, R22, 0x1 ;  /* 0x00000001161c7836 */ /* 0x000fe40000000000 */
[----:B------:R-:W-:Y:S02]  /*1450*/  IMAD R51, R39, 0x41a7, RZ ;  /* 0x000041a727337824 */ /* 0x000fe400078e02ff */
[----:B------:R-:W0:Y:S01]  /*1460*/  I2F.U32.RP R29, R28 ;  /* 0x0000001c001d7306 */ /* 0x000e220000209000 */
[----:B------:R-:W-:Y:S01]  /*1470*/  IMAD.MOV R53, RZ, RZ, -R28 ;  /* 0x000000ffff357224 */ /* 0x000fe200078e0a1c */
[----:B------:R-:W-:-:S06]  /*1480*/  ISETP.NE.U32.AND P2, PT, R28, RZ, PT ;  /* 0x000000ff1c00720c */ /* 0x000fcc0003f45070 */
[----:B0-----:R-:W0:Y:S02]  /*1490*/  MUFU.RCP R29, R29 ;  /* 0x0000001d001d7308 */ /* 0x001e240000001000 */
[----:B0-----:R-:W-:-:S06]  /*14a0*/  VIADD R20, R29, 0xffffffe ;  /* 0x0ffffffe1d147836 */ /* 0x001fcc0000000000 */
[----:B------:R0:W1:Y:S02]  /*14b0*/  F2I.FTZ.U32.TRUNC.NTZ R21, R20 ;  /* 0x0000001400157305 */ /* 0x000064000021f000 */
[----:B0-----:R-:W-:Y:S02]  /*14c0*/  IMAD.MOV.U32 R20, RZ, RZ, RZ ;  /* 0x000000ffff147224 */ /* 0x001fe400078e00ff */
[----:B-1----:R-:W-:-:S04]  /*14d0*/  IMAD R39, R53, R21, RZ ;  /* 0x0000001535277224 */ /* 0x002fc800078e02ff */
[----:B------:R-:W-:Y:S01]  /*14e0*/  IMAD.HI.U32 R52, R21, R39, R20 ;  /* 0x0000002715347227 */ /* 0x000fe200078e0014 */
[----:B------:R-:W-:-:S05]  /*14f0*/  LOP3.LUT R39, R51, 0x7fffffff, RZ, 0xc0, !PT ;  /* 0x7fffffff33277812 */ /* 0x000fca00078ec0ff */
        /* <DEDUP_REMOVED lines=15> */
.L_x_145:
[----:B------:R-:W-:Y:S05]  /*15f0*/  @P0 BRA `(.L_x_107) ;  /* 0xfffffffc00900947 */ /* 0x000fea000383ffff */
.L_x_105:
        /* <DEDUP_REMOVED lines=31> */
.L_x_154:
[----:B------:R-:W-:Y:S05]  /*17f0*/  @P0 BRA `(.L_x_109) ;  /* 0xfffffff800e00947 */ /* 0x000fea000383ffff */
.L_x_103:
        /* <DEDUP_REMOVED lines=8> */
[----:B0-----:R-:W-:-:S05]  /*1880*/  @!P1 LEA R16, R17, R16, 0x18 ;  /* 0x0000001011109211 */ /* 0x001fca00078ec0ff */
[----:B------:R1:W-:Y:S04]  /*1890*/  @!P1 STS [R16+0x8], R31 ;  /* 0x0000081f10009388 */ /* 0x0003e80000000800 */
[----:B------:R1:W-:Y:S01]  /*18a0*/  @!P1 STS [R16+0x4], R43 ;  /* 0x0000042b10009388 */ /* 0x0003e20000000800 */
[----:B--2---:R-:W-:Y:S01]  /*18b0*/  @!P0 LEA R22, R21, R20, 0x18 ;  /* 0x0000001415168211 */ /* 0x004fe200078ec0ff */
[----:B------:R-:W-:Y:S02]  /*18c0*/  IMAD.MOV.U32 R20, RZ, RZ, R47 ;  /* 0x000000ffff147224 */ /* 0x000fe400078e002f */
[----:B------:R-:W-:Y:S02]  /*18d0*/  @!P0 IMAD.MOV.U32 R20, RZ, RZ, R43 ;  /* 0x000000ffff148224 */ /* 0x000fe400078e002b */
[----:B------:R1:W-:Y:S05]  /*18e0*/  @!P0 STS [R22+0x4c], R43 ;  /* 0x00004c2b16008388 */ /* 0x0003ea0000000800 */
.L_x_97:
[----:B------:R-:W-:Y:S05]  /*18f0*/  WARPSYNC.ALL ;  /* 0x0000000000007948 */ /* 0x000fea0003800000 */
[----:B------:R-:W0:Y:S08]  /*1900*/  S2UR UR6, SR_CgaCtaId ;  /* 0x00000000000679c3 */ /* 0x000e300000008800 */
[----:B------:R-:W-:Y:S01]  /*1910*/  BAR.SYNC.DEFER_BLOCKING 0x0 ;  /* 0x0000000000007b1d */ /* 0x000fe20000010000 */
[----:B------:R-:W-:-:S05]  /*1920*/  ISETP.NE.AND P0, PT, R50, RZ, PT ;  /* 0x000000ff3200720c */ /* 0x000fca0003f05270 */
[----:B------:R-:W-:Y:S02]  /*1930*/  UMOV UR5, 0x400 ;  /* 0x0000040000057882 */ /* 0x000fe40000000000 */
[----:B0-----:R-:W-:-:S09]  /*1940*/  ULEA UR5, UR6, UR5, 0x18 ;  /* 0x0000000506057291 */ /* 0x001fd2000f8ec0ff */
[----:B-1----:R-:W0:Y:S02]  /*1950*/  LDS R16, [UR5+0x4c] ;  /* 0x00004c05ff107984 */ /* 0x002e240008000800 */
[----:B0-----:R-:W-:-:S05]  /*1960*/  SEL R21, R16, RZ, P0 ;  /* 0x000000ff10157207 */ /* 0x001fca0000000000 */
[----:B------:R-:W-:-:S07]  /*1970*/  IMAD.IADD R21, R21, 0x1, R20 ;  /* 0x0000000115157824 */ /* 0x000fce00078e0214 */
.L_x_96:
[----:B------:R-:W-:Y:S05]  /*1980*/  BSYNC.RECONVERGENT B0 ;  /* 0x0000000000007941 */ /* 0x000fea0003800200 */
.L_x_94:
[----:B------:R-:W-:Y:S01]  /*1990*/  IMAD.IADD R36, R36, 0x1, R21 ;  /* 0x0000000124247824 */ /* 0x000fe200078e0215 */
[----:B------:R-:W-:Y:S03]  /*19a0*/  BAR.SYNC.DEFER_BLOCKING 0x0 ;  /* 0x0000000000007b1d */ /* 0x000fe60000010000 */
[----:B------:R-:W-:-:S03]  /*19b0*/  IMAD.IADD R37, R37, 0x1, R36 ;  /* 0x0000000125257824 */ /* 0x000fc600078e0224 */
[----:B------:R-:W1:Y:S01]  /*19c0*/  LDCU.64 UR6, c[0x0][0x388] ;  /* 0x00007100ff0677ac */ /* 0x000e620008000a00 */
[----:B------:R-:W-:-:S04]  /*19d0*/  IMAD.IADD R34, R34, 0x1, R37 ;  /* 0x0000000122227824 */ /* 0x000fc800078e0225 */
[----:B------:R-:W-:-:S04]  /*19e0*/  IMAD.IADD R35, R35, 0x1, R34 ;  /* 0x0000000123237824 */ /* 0x000fc800078e0222 */
[----:B------:R-:W-:-:S04]  /*19f0*/  IMAD.IADD R32, R32, 0x1, R35 ;  /* 0x0000000120207824 */ /* 0x000fc800078e0223 */
[----:B------:R-:W-:-:S04]  /*1a00*/  IMAD.IADD R33, R33, 0x1, R32 ;  /* 0x0000000121217824 */ /* 0x000fc800078e0220 */
[----:B------:R-:W-:Y:S01]  /*1a10*/  IMAD.IADD R18, R18, 0x1, R33 ;  /* 0x0000000112127824 */ /* 0x000fe200078e0221 */
[----:B------:R-:W-:Y:S01]  /*1a20*/  STS.64 [R0], R36 ;  /* 0x0000002400007388 */ /* 0x000fe20000000a00 */
[----:B-1----:R-:W-:Y:S02]  /*1a30*/  IADD3 R46, P0, PT, R46, UR6, RZ ;  /* 0x000000062e2e7c10 */ /* 0x002fe4000ff1e0ff */
[----:B------:R-:W-:Y:S01]  /*1a40*/  IMAD.IADD R19, R19, 0x1, R18 ;  /* 0x0000000113137824 */ /* 0x000fe200078e0212 */
[----:B------:R-:W-:Y:S01]  /*1a50*/  STS.64 [R0+0x8], R34 ;  /* 0x0000082200007388 */ /* 0x000fe20000000a00 */
[----:B------:R-:W-:Y:S02]  /*1a60*/  IADD3.X R47, PT, PT, R45, UR7, RZ, P0, !PT ;  /* 0x000000072d2f7c10 */ /* 0x000fe400087fe4ff */
[----:B------:R-:W-:Y:S01]  /*1a70*/  IMAD.IADD R14, R14, 0x1, R19 ;  /* 0x000000010e0e7824 */ /* 0x000fe200078e0213 */
[----:B------:R-:W-:Y:S03]  /*1a80*/  STS.64 [R0+0x10], R32 ;  /* 0x0000102000007388 */ /* 0x000fe60000000a00 */
[----:B------:R-:W-:Y:S01]  /*1a90*/  IMAD.IADD R15, R15, 0x1, R14 ;  /* 0x000000010f0f7824 */ /* 0x000fe200078e020e */
[----:B------:R-:W-:Y:S03]  /*1aa0*/  STS.64 [R0+0x18], R18 ;  /* 0x0000181200007388 */ /* 0x000fe60000000a00 */
[----:B------:R-:W-:Y:S01]  /*1ab0*/  IMAD.IADD R12, R12, 0x1, R15 ;  /* 0x000000010c0c7824 */ /* 0x000fe200078e020f */
[----:B------:R-:W-:Y:S03]  /*1ac0*/  STS.64 [R0+0x20], R14 ;  /* 0x0000200e00007388 */ /* 0x000fe60000000a00 */
[----:B------:R-:W-:-:S04]  /*1ad0*/  IMAD.IADD R13, R13, 0x1, R12 ;  /* 0x000000010d0d7824 */ /* 0x000fc800078e020c */
        /* <DEDUP_REMOVED lines=14> */
[----:B------:R-:W-:-:S05]  /*1bc0*/  IMAD.IADD R3, R3, 0x1, R2 ;  /* 0x0000000103037824 */ /* 0x000fca00078e0202 */
[----:B------:R-:W-:Y:S01]  /*1bd0*/  STS.64 [R0+0x50], R2 ;  /* 0x0000500200007388 */ /* 0x000fe20000000a00 */
[----:B------:R-:W-:-:S03]  /*1be0*/  NOP ;  /* 0x0000000000007918 */ /* 0x000fc60000000000 */
[----:B0-----:R-:W0:Y:S04]  /*1bf0*/  LDS R17, [R38] ;  /* 0x0000000026117984 */ /* 0x001e280000000800 */
        /* <DEDUP_REMOVED lines=44> */
.L_x_93:
[----:B------:R-:W-:-:S13]  /*1ec0*/  ISETP.NE.AND P0, PT, R0, RZ, PT ;  /* 0x000000ff0000720c */ /* 0x000fda0003f05270 */
[----:B------:R-:W-:Y:S05]  /*1ed0*/  @!P0 EXIT ;  /* 0x000000000000894d */ /* 0x000fea0003800000 */
[----:B------:R-:W0:Y:S02]  /*1ee0*/  LDC.64 R2, c[0x0][0x380] ;  /* 0x0000e000ff027b82 */ /* 0x000e240000000a00 */
[----:B0-----:R-:W-:-:S05]  /*1ef0*/  IMAD.WIDE.U32 R2, R5, 0x4, R2 ;  /* 0x0000000405027825 */ /* 0x001fca00078e0002 */
[----:B------:R0:W2:Y:S01]  /*1f00*/  LDG.E R7, desc[UR8][R2.64] ;  /* 0x0000000802077981 */ /* 0x0000a2000c1e1900 */
[----:B------:R-:W1:Y:S02]  /*1f10*/  S2R R52, SR_TID.X ;  /* 0x0000000000347919 */ /* 0x000e640000002100 */
[C---:B-1----:R-:W-:Y:S02]  /*1f20*/  LOP3.LUT R4, R52.reuse, 0x1f, RZ, 0xc0, !PT ;  /* 0x0000001f34047812 */ /* 0x042fe400078ec0ff */
[----:B------:R-:W-:-:S05]  /*1f30*/  LOP3.LUT R5, R52, 0x3e0, RZ, 0xc0, !PT ;  /* 0x000003e034057812 */ /* 0x000fca00078ec0ff */
[----:B------:R-:W-:-:S04]  /*1f40*/  IMAD R15, R5, 0x16, R4 ;  /* 0x00000016050f7824 */ /* 0x000fc800078e0204 */
[C---:B------:R-:W-:Y:S01]  /*1f50*/  VIADD R5, R15.reuse, 0x20 ;  /* 0x000000200f057836 */ /* 0x040fe20000000000 */
[C---:B------:R-:W-:Y:S01]  /*1f60*/  ISETP.GE.U32.AND P6, PT, R15.reuse, R0, PT ;  /* 0x000000000f00720c */ /* 0x040fe20003fc6070 */
[C---:B------:R-:W-:Y:S01]  /*1f70*/  VIADD R9, R15.reuse, 0x40 ;  /* 0x000000400f097836 */ /* 0x040fe20000000000 */
[C---:B------:R-:W-:Y:S01]  /*1f80*/  LEA R4, P1, R15.reuse, R2, 0x2 ;  /* 0x000000020f047211 */ /* 0x040fe200078210ff */
[----:B------:R-:W-:Y:S01]  /*1f90*/  VIADD R11, R15, 0xa0 ;  /* 0x000000a00f0b7836 */ /* 0x000fe20000000000 */
[-C--:B------:R-:W-:Y:S01]  /*1fa0*/  ISETP.GE.U32.AND P5, PT, R5, R0.reuse, PT ;  /* 0x000000000500720c */ /* 0x080fe20003fa6070 */
[----:B------:R-:W-:Y:S01]  /*1fb0*/  VIADD R5, R15, 0xc0 ;  /* 0x000000c00f057836 */ /* 0x000fe20000000000 */
[-C--:B------:R-:W-:Y:S01]  /*1fc0*/  ISETP.GE.U32.AND P0, PT, R9, R0.reuse, PT ;  /* 0x000000000900720c */ /* 0x080fe20003f06070 */
[----:B------:R-:W-:Y:S01]  /*1fd0*/  VIADD R9, R15, 0x100 ;  /* 0x000001000f097836 */ /* 0x000fe20000000000 */
[-C--:B------:R-:W-:Y:S01]  /*1fe0*/  ISETP.GE.U32.AND P4, PT, R11, R0.reuse, PT ;  /* 0x000000000b00720c */ /* 0x080fe20003f86070 */
[----:B------:R-:W-:Y:S01]  /*1ff0*/  VIADD R11, R15, 0x120 ;  /* 0x000001200f0b7836 */ /* 0x000fe20000000000 */
[-C--:B------:R-:W-:Y:S01]  /*2000*/  ISETP.GE.U32.AND P3, PT, R5, R0.reuse, PT ;  /* 0x000000000500720c */ /* 0x080fe20003f66070 */
[----:B------:R-:W-:Y:S01]  /*2010*/  IMAD.X R5, RZ, RZ, R3, P1 ;  /* 0x000000ffff057224 */ /* 0x000fe200008e0603 */
[-C--:B------:R-:W-:Y:S01]  /*2020*/  ISETP.GE.U32.AND P2, PT, R9, R0.reuse, PT ;  /* 0x000000000900720c */ /* 0x080fe20003f46070 */
[----:B0-----:R-:W-:Y:S01]  /*2030*/  VIADD R3, R15, 0x140 ;  /* 0x000001400f037836 */ /* 0x001fe20000000000 */
[----:B------:R-:W-:Y:S01]  /*2040*/  ISETP.GE.U32.AND P1, PT, R11, R0, PT ;  /* 0x000000000b00720c */ /* 0x000fe20003f26070 */
[----:B------:R-:W-:-:S02]  /*2050*/  VIADD R11, R15, 0x1e0 ;  /* 0x000001e00f0b7836 */ /* 0x000fc40000000000 */
[C---:B------:R-:W-:Y:S02]  /*2060*/  VIADD R13, R15.reuse, 0x240 ;  /* 0x000002400f0d7836 */ /* 0x040fe40000000000 */
[C---:B------:R-:W-:Y:S02]  /*2070*/  VIADD R51, R15.reuse, 0x60 ;  /* 0x000000600f337836 */ /* 0x040fe40000000000 */
[C---:B------:R-:W-:Y:S02]  /*2080*/  VIADD R50, R15.reuse, 0x80 ;  /* 0x000000800f327836 */ /* 0x040fe40000000000 */
[C---:B------:R-:W-:Y:S02]  /*2090*/  VIADD R49, R15.reuse, 0xe0 ;  /* 0x000000e00f317836 */ /* 0x040fe40000000000 */
[C---:B------:R-:W-:Y:S02]  /*20a0*/  VIADD R48, R15.reuse, 0x160 ;  /* 0x000001600f307836 */ /* 0x040fe40000000000 */
[----:B------:R-:W-:-:S02]  /*20b0*/  VIADD R47, R15, 0x180 ;  /* 0x000001800f2f7836 */ /* 0x000fc40000000000 */
[C---:B------:R-:W-:Y:S02]  /*20c0*/  VIADD R46, R15.reuse, 0x1a0 ;  /* 0x000001a00f2e7836 */ /* 0x040fe40000000000 */
[C---:B------:R-:W-:Y:S02]  /*20d0*/  VIADD R45, R15.reuse, 0x1c0 ;  /* 0x000001c00f2d7836 */ /* 0x040fe40000000000 */
[C---:B------:R-:W-:Y:S02]  /*20e0*/  VIADD R41, R15.reuse, 0x200 ;  /* 0x000002000f297836 */ /* 0x040fe40000000000 */
[C---:B------:R-:W-:Y:S02]  /*20f0*/  VIADD R40, R15.reuse, 0x260 ;  /* 0x000002600f287836 */ /* 0x040fe40000000000 */
[----:B------:R-:W-:Y:S02]  /*2100*/  VIADD R2, R15, 0x2a0 ;  /* 0x000002a00f027836 */ /* 0x000fe40000000000 */
[----:B--2---:R-:W-:-:S02]  /*2110*/  IMAD.MOV.U32 R17, RZ, RZ, R7 ;  /* 0x000000ffff117224 */ /* 0x004fc400078e0007 */
[----:B------:R-:W2:Y:S02]  /*2120*/  @!P6 LDG.E R7, desc[UR8][R4.64] ;  /* 0x000000080407e981 */ /* 0x000ea4000c1e1900 */
[----:B------:R-:W-:Y:S01]  /*2130*/  IMAD.MOV.U32 R9, RZ, RZ, R17 ;  /* 0x000000ffff097224 */ /* 0x000fe200078e0011 */
[----:B------:R-:W-:Y:S01]  /*2140*/  ISETP.GE.U32.AND P6, PT, R3, R0, PT ;  /* 0x000000000300720c */ /* 0x000fe20003fc6070 */
[----:B------:R-:W-:-:S04]  /*2150*/  VIADD R3, R15, 0x220 ;  /* 0x000002200f037836 */ /* 0x000fc80000000000 */
[----:B------:R-:W3:Y:S01]  /*2160*/  @!P5 LDG.E R9, desc[UR8][R4.64+0x80] ;  /* 0x000080080409d981 */ /* 0x000ee2000c1e1900 */
[-C--:B------:R-:W-:Y:S01]  /*2170*/  ISETP.GE.U32.AND P5, PT, R11, R0.reuse, PT ;  /* 0x000000000b00720c */ /* 0x080fe20003fa6070 */
[--C-:B------:R-:W-:Y:S02]  /*2180*/  IMAD.MOV.U32 R11, RZ, RZ, R17.reuse ;  /* 0x000000ffff0b7224 */ /* 0x100fe400078e0011 */
[--C-:B------:R-:W-:Y:S02]  /*2190*/  IMAD.MOV.U32 R19, RZ, RZ, R17.reuse ;  /* 0x000000ffff137224 */ /* 0x100fe400078e0011 */
[--C-:B------:R-:W-:Y:S02]  /*21a0*/  IMAD.MOV.U32 R21, RZ, RZ, R17.reuse ;  /* 0x000000ffff157224 */ /* 0x100fe400078e0011 */
[----:B------:R-:W4:Y:S01]  /*21b0*/  @!P0 LDG.E R11, desc[UR8][R4.64+0x100] ;  /* 0x00010008040b8981 */ /* 0x000f22000c1e1900 */
[--C-:B------:R-:W-:Y:S01]  /*21c0*/  IMAD.MOV.U32 R25, RZ, RZ, R17.reuse ;  /* 0x000000ffff197224 */ /* 0x100fe200078e0011 */
[----:B------:R-:W-:Y:S01]  /*21d0*/  ISETP.GE.U32.AND P0, PT, R3, R0, PT ;  /* 0x000000000300720c */ /* 0x000fe20003f06070 */
[--C-:B------:R-:W-:Y:S01]  /*21e0*/  IMAD.MOV.U32 R27, RZ, RZ, R17.reuse ;  /* 0x000000ffff1b7224 */ /* 0x100fe200078e0011 */
[----:B------:R-:W5:Y:S01]  /*21f0*/  @!P4 LDG.E R19, desc[UR8][R4.64+0x280] ;  /* 0x000280080413c981 */ /* 0x000f62000c1e1900 */
[----:B------:R-:W-:-:S02]  /*2200*/  IMAD.MOV.U32 R29, RZ, RZ, R17 ;  /* 0x000000ffff1d7224 */ /* 0x000fc400078e0011 */
[----:B------:R-:W-:Y:S01]  /*2210*/  VIADD R3, R15, 0x280 ;  /* 0x000002800f037836 */ /* 0x000fe20000000000 */
[----:B------:R-:W5:Y:S01]  /*2220*/  @!P3 LDG.E R21, desc[UR8][R4.64+0x300] ;  /* 0x000300080415b981 */ /* 0x000f62000c1e1900 */
[----:B------:R-:W-:-:S03]  /*2230*/  ISETP.GE.U32.AND P4, PT, R13, R0, PT ;  /* 0x000000000d00720c */ /* 0x000fc60003f86070 */
[----:B------:R-:W5:Y:S01]  /*2240*/  @!P2 LDG.E R25, desc[UR8][R4.64+0x400] ;  /* 0x000400080419a981 */ /* 0x000f62000c1e1900 */
[-C--:B------:R-:W-:Y:S02]  /*2250*/  ISETP.GE.U32.AND P3, PT, R3, R0.reuse, PT ;  /* 0x000000000300720c */ /* 0x080fe40003f66070 */
[-C--:B------:R-:W-:Y:S01]  /*2260*/  ISETP.GE.U32.AND P2, PT, R51, R0.reuse, PT ;  /* 0x000000003300720c */ /* 0x080fe20003f46070 */
[----:B------:R-:W5:Y:S01]  /*2270*/  @!P1 LDG.E R27, desc[UR8][R4.64+0x480] ;  /* 0x00048008041b9981 */ /* 0x000f62000c1e1900 */
[----:B------:R-:W-:-:S03]  /*2280*/  ISETP.GE.U32.AND P1, PT, R50, R0, PT ;  /* 0x000000003200720c */ /* 0x000fc60003f26070 */
[----:B------:R-:W5:Y:S01]  /*2290*/  @!P6 LDG.E R29, desc[UR8][R4.64+0x500] ;  /* 0x00050008041de981 */ /* 0x000f62000c1e1900 */
[----:B------:R-:W-:Y:S01]  /*22a0*/  ISETP.GE.U32.AND P6, PT, R49, R0, PT ;  /* 0x000000003100720c */ /* 0x000fe20003fc6070 */
[--C-:B------:R-:W-:Y:S02]  /*22b0*/  IMAD.MOV.U32 R43, RZ, RZ, R17.reuse ;  /* 0x000000ffff2b7224 */ /* 0x100fe400078e0011 */
[--C-:B------:R-:W-:Y:S02]  /*22c0*/  IMAD.MOV.U32 R6, RZ, RZ, R17.reuse ;  /* 0x000000ffff067224 */ /* 0x100fe400078e0011 */
[--C-:B------:R-:W-:Y:S02]  /*22d0*/  IMAD.MOV.U32 R8, RZ, RZ, R17.reuse ;  /* 0x000000ffff087224 */ /* 0x100fe400078e0011 */
[--C-:B------:R-:W-:Y:S01]  /*22e0*/  IMAD.MOV.U32 R10, RZ, RZ, R17.reuse ;  /* 0x000000ffff0a7224 */ /* 0x100fe200078e0011 */
[----:B------:R-:W5:Y:S01]  /*22f0*/  @!P5 LDG.E R43, desc[UR8][R4.64+0x780] ;  /* 0x00078008042bd981 */ /* 0x000f62000c1e1900 */
[----:B------:R-:W-:-:S02]  /*2300*/  IMAD.MOV.U32 R13, RZ, RZ, R17 ;  /* 0x000000ffff0d7224 */ /* 0x000fc400078e0011 */
[--C-:B------:R-:W-:Y:S01]  /*2310*/  IMAD.MOV.U32 R15, RZ, RZ, R17.reuse ;  /* 0x000000ffff0f7224 */ /* 0x100fe200078e0011 */
[----:B------:R-:W5:Y:S01]  /*2320*/  @!P0 LDG.E R6, desc[UR8][R4.64+0x880] ;  /* 0x0008800804068981 */ /* 0x000f62000c1e1900 */
[----:B------:R-:W-:Y:S01]  /*2330*/  IMAD.MOV.U32 R23, RZ, RZ, R17 ;  /* 0x000000ffff177224 */ /* 0x000fe200078e0011 */
[-C--:B------:R-:W-:Y:S02]  /*2340*/  ISETP.GE.U32.AND P5, PT, R48, R0.reuse, PT ;  /* 0x000000003000720c */ /* 0x080fe40003fa6070 */
[----:B------:R-:W5:Y:S01]  /*2350*/  @!P4 LDG.E R8, desc[UR8][R4.64+0x900] ;  /* 0x000900080408c981 */ /* 0x000f62000c1e1900 */
[-C--:B------:R-:W-:Y:S02]  /*2360*/  ISETP.GE.U32.AND P0, PT, R47, R0.reuse, PT ;  /* 0x000000002f00720c */ /* 0x080fe40003f06070 */
[-C--:B------:R-:W-:Y:S01]  /*2370*/  ISETP.GE.U32.AND P4, PT, R46, R0.reuse, PT ;  /* 0x000000002e00720c */ /* 0x080fe20003f86070 */
[----:B------:R-:W5:Y:S01]  /*2380*/  @!P3 LDG.E R10, desc[UR8][R4.64+0xa00] ;  /* 0x000a0008040ab981 */ /* 0x000f62000c1e1900 */
[----:B------:R-:W-:-:S03]  /*2390*/  ISETP.GE.U32.AND P3, PT, R45, R0, PT ;  /* 0x000000002d00720c */ /* 0x000fc60003f66070 */
[----:B------:R-:W5:Y:S01]  /*23a0*/  @!P2 LDG.E R13, desc[UR8][R4.64+0x180] ;  /* 0x00018008040da981 */ /* 0x000f62000c1e1900 */
[----:B------:R-:W-:-:S03]  /*23b0*/  ISETP.GE.U32.AND P2, PT, R41, R0, PT ;  /* 0x000000002900720c */ /* 0x000fc60003f46070 */
        /* <DEDUP_REMOVED lines=10> */
[----:B------:R-:W-:Y:S01]  /*2460*/  IMAD.MOV.U32 R16, RZ, RZ, R17 ;  /* 0x000000ffff107224 */ /* 0x000fe200078e0011 */
[----:B------:R-:W5:Y:S04]  /*2470*/  @!P0 LDG.E R33, desc[UR8][R4.64+0x600] ;  /* 0x0006000804218981 */ /* 0x000f68000c1e1900 */
[----:B------:R-:W5:Y:S04]  /*2480*/  @!P4 LDG.E R35, desc[UR8][R4.64+0x680] ;  /* 0x000680080423c981 */ /* 0x000f68000c1e1900 */
[----:B------:R-:W5:Y:S04]  /*2490*/  @!P3 LDG.E R37, desc[UR8][R4.64+0x700] ;  /* 0x000700080425b981 */ /* 0x000f68000c1e1900 */
[----:B------:R-:W5:Y:S04]  /*24a0*/  @!P2 LDG.E R53, desc[UR8][R4.64+0x800] ;  /* 0x000800080435a981 */ /* 0x000f68000c1e1900 */
[----:B------:R-:W5:Y:S04]  /*24b0*/  @!P1 LDG.E R16, desc[UR8][R4.64+0x980] ;  /* 0x0009800804109981 */ /* 0x000f68000c1e1900 */
[----:B------:R-:W5:Y:S01]  /*24c0*/  @!P6 LDG.E R17, desc[UR8][R4.64+0xa80] ;  /* 0x000a80080411e981 */ /* 0x000f62000c1e1900 */
[----:B------:R-:W0:Y:S01]  /*24d0*/  S2R R3, SR_LANEID ;  /* 0x0000000000037919 */ /* 0x000e220000000000 */
[----:B------:R-:W1:Y:S01]  /*24e0*/  S2UR UR5, SR_CgaCtaId ;  /* 0x00000000000579c3 */ /* 0x000e620000008800 */
[----:B------:R-:W-:Y:S01]  /*24f0*/  SHF.R.U32.HI R42, RZ, 0x5, R52 ;  /* 0x00000005ff2a7819 */ /* 0x000fe20000011634 */
[----:B------:R-:W-:Y:S01]  /*2500*/  UMOV UR4, 0x400 ;  /* 0x0000040000047882 */ /* 0x000fe20000000000 */
[----:B------:R-:W-:Y:S01]  /*2510*/  ISETP.NE.AND P0, PT, R39, RZ, PT ;  /* 0x000000ff2700720c */ /* 0x000fe20003f05270 */
[----:B-1----:R-:W-:-:S02]  /*2520*/  ULEA UR4, UR5, UR4, 0x18 ;  /* 0x0000000405047291 */ /* 0x002fc4000f8ec0ff */
[----:B0-----:R-:W-:-:S05]  /*2530*/  IMAD R38, R42, 0x2c0, R3 ;  /* 0x000002c02a267824 */ /* 0x001fca00078e0203 */
        /* <DEDUP_REMOVED lines=41> */
[----:B------:R-:W-:Y:S02]  /*27d0*/  ISETP.NE.AND P2, PT, R42, 0xb, PT ;  /* 0x0000000b2a00780c */ /* 0x000fe40003f45270 */
[----:B----4-:R-:W-:Y:S02]  /*27e0*/  IADD3 R16, PT, PT, R10, R9, R16 ;  /* 0x000000090a107210 */ /* 0x010fe40007ffe010 */
[----:B------:R-:W-:-:S02]  /*27f0*/  ISETP.GE.U32.AND P3, PT, R52, 0x20, PT ;  /* 0x000000203400780c */ /* 0x000fc40003f66070 */
        /* <DEDUP_REMOVED lines=46> */
[----:B------:R-:W-:Y:S02]  /*2ae0*/  SEL R16, R22, R16, !P0 ;  /* 0x0000001016107207 */ /* 0x000fe40004000000 */
[----:B------:R-:W-:-:S04]  /*2af0*/  ISETP.NE.AND P0, PT, R42, 0x8, PT ;  /* 0x000000082a00780c */ /* 0x000fc80003f05270 */
[----:B------:R-:W-:Y:S02]  /*2b00*/  SEL R16, R23, R16, !P0 ;  /* 0x0000001017107207 */ /* 0x000fe40004000000 */
[----:B------:R-:W-:Y:S02]  /*2b10*/  ISETP.NE.AND P0, PT, R42, 0xa, PT ;  /* 0x0000000a2a00780c */ /* 0x000fe40003f05270 */
[----:B------:R-:W-:Y:S02]  /*2b20*/  SEL R16, R24, R16, !P1 ;  /* 0x0000001018107207 */ /* 0x000fe40004800000 */
[----:B------:R-:W-:Y:S02]  /*2b30*/  ISETP.NE.AND P1, PT, R3, RZ, PT ;  /* 0x000000ff0300720c */ /* 0x000fe40003f25270 */
[----:B------:R-:W-:Y:S01]  /*2b40*/  SEL R16, R25, R16, !P0 ;  /* 0x0000001019107207 */ /* 0x000fe20004000000 */
[----:B------:R-:W-:Y:S01]  /*2b50*/  @!P2 IMAD.IADD R16, R26, 0x1, R25 ;  /* 0x000000011a10a824 */ /* 0x000fe200078e0219 */
[----:B------:R-:W-:-:S02]  /*2b60*/  SEL R3, R39, RZ, P1 ;  /* 0x000000ff27037207 */ /* 0x000fc40000800000 */
[----:B------:R-:W-:-:S03]  /*2b70*/  ISETP.NE.AND P0, PT, R52, RZ, PT ;  /* 0x000000ff3400720c */ /* 0x000fc60003f05270 */
[----:B------:R-:W-:-:S05]  /*2b80*/  @P3 IMAD.IADD R39, R16, 0x1, R3 ;  /* 0x0000000110273824 */ /* 0x000fca00078e0203 */
[----:B------:R-:W-:Y:S01]  /*2b90*/  SEL R39, R39, RZ, P0 ;  /* 0x000000ff27277207 */ /* 0x000fe20000000000 */
[----:B------:R-:W-:Y:S06]  /*2ba0*/  BRA `(.L_x_111) ;  /* 0x0000000c00f87947 */ /* 0x000fec0003800000 */
.L_x_110:
[----:B0-2---:R-:W-:Y:S02]  /*2bb0*/  IADD3 R16, PT, PT, R6, R5, R4 ;  /* 0x0000000506107210 */ /* 0x005fe40007ffe004 */
[C---:B------:R-:W-:Y:S02]  /*2bc0*/  ISETP.NE.AND P1, PT, R3.reuse, 0x1f, PT ;  /* 0x0000001f0300780c */ /* 0x040fe40003f25270 */
        /* <DEDUP_REMOVED lines=22> */
[----:B------:R-:W-:Y:S01]  /*2d30*/  ISETP.NE.AND P0, PT, R42, 0x2, PT ;  /* 0x000000022a00780c */ /* 0x000fe20003f05270 */
[----:B------:R-:W0:Y:S02]  /*2d40*/  S2R R53, SR_TID.X ;  /* 0x0000000000357919 */ /* 0x000e240000002100 */
[----:B------:R-:W-:Y:S01]  /*2d50*/  IMAD.IADD R43, R44, 0x1, -R43 ;  /* 0x000000012c2b7824 */ /* 0x000fe200078e0a2b */
[----:B------:R-:W-:Y:S01]  /*2d60*/  @!P1 STS [R52+0x10], R44 ;  /* 0x0000102c34009388 */ /* 0x000fe20000000800 */
[----:B------:R-:W-:Y:S01]  /*2d70*/  BAR.SYNC.DEFER_BLOCKING 0x0 ;  /* 0x0000000000007b1d */ /* 0x000fe20000010000 */
[----:B------:R-:W-:-:S05]  /*2d80*/  ISETP.NE.AND P1, PT, R42, 0x9, PT ;  /* 0x000000092a00780c */ /* 0x000fca0003f25270 */
[----:B------:R-:W1:Y:S04]  /*2d90*/  LDS.128 R16, [UR4+0x10] ;  /* 0x00001004ff107984 */ /* 0x000e680008000c00 */
[----:B------:R-:W2:Y:S04]  /*2da0*/  LDS.128 R20, [UR4+0x20] ;  /* 0x00002004ff147984 */ /* 0x000ea80008000c00 */
[----:B------:R-:W3:Y:S01]  /*2db0*/  LDS.128 R24, [UR4+0x30] ;  /* 0x00003004ff187984 */ /* 0x000ee20008000c00 */
[----:B-1----:R-:W-:-:S04]  /*2dc0*/  IMAD.IADD R17, R16, 0x1, R17 ;  /* 0x0000000110117824 */ /* 0x002fc800078e0211 */
[----:B------:R-:W-:Y:S01]  /*2dd0*/  IMAD.IADD R18, R18, 0x1, R17 ;  /* 0x0000000112127824 */ /* 0x000fe200078e0211 */
[----:B------:R-:W-:Y:S02]  /*2de0*/  SEL R16, R17, R16, !P0 ;  /* 0x0000001011107207 */ /* 0x000fe40004000000 */
[----:B------:R-:W-:Y:S01]  /*2df0*/  ISETP.NE.AND P0, PT, R42, 0x3, PT ;  /* 0x000000032a00780c */ /* 0x000fe20003f05270 */
[----:B------:R-:W-:Y:S01]  /*2e00*/  IMAD.IADD R19, R19, 0x1, R18 ;  /* 0x0000000113137824 */ /* 0x000fe200078e0212 */
[----:B------:R-:W-:Y:S02]  /*2e10*/  SEL R17, R43, RZ, P2 ;  /* 0x000000ff2b117207 */ /* 0x000fe40001000000 */
[----:B------:R-:W-:Y:S01]  /*2e20*/  SEL R16, R18, R16, !P0 ;  /* 0x0000001012107207 */ /* 0x000fe20004000000 */
[----:B--2---:R-:W-:Y:S01]  /*2e30*/  IMAD.IADD R20, R19, 0x1, R20 ;  /* 0x0000000113147824 */ /* 0x004fe200078e0214 */
        /* <DEDUP_REMOVED lines=8> */
[----:B---3--:R-:W-:Y:S01]  /*2ec0*/  IMAD.IADD R24, R23, 0x1, R24 ;  /* 0x0000000117187824 */ /* 0x008fe200078e0218 */
        /* <DEDUP_REMOVED lines=12> */
[----:B0-----:R-:W-:-:S02]  /*2f90*/  ISETP.GT.U32.AND P0, PT, R53, 0x1f, PT ;  /* 0x0000001f3500780c */ /* 0x001fc40003f04070 */
        /* <DEDUP_REMOVED lines=20> */
.L_x_157:
[----:B------:R-:W-:Y:S05]  /*30e0*/  @!P0 BRA `(.L_x_114) ;  /* 0x0000000000748947 */ /* 0x000fea0003800000 */
[----:B------:R-:W-:-:S07]  /*30f0*/  IMAD.MOV.U32 R22, RZ, RZ, 0x3b8 ;  /* 0x000003b8ff167424 */ /* 0x000fce00078e00ff */
.L_x_116:
        /* <DEDUP_REMOVED lines=27> */
.L_x_160:
[----:B------:R-:W-:Y:S05]  /*32b0*/  @P0 BRA `(.L_x_116) ;  /* 0xfffffffc00900947 */ /* 0x000fea000383ffff */
.L_x_114:
        /* <DEDUP_REMOVED lines=8> */
[----:B------:R-:W-:-:S06]  /*3340*/  LOP3.LUT R16, R21, R16, RZ, 0xc, !PT ;  /* 0x0000001015107212 */ /* 0x000fcc00078e0cff */
        /* <DEDUP_REMOVED lines=11> */
[----:B------:R-:W-:Y:S02]  /*3400*/  IMAD.IADD R26, R43, 0x1, R22 ;  /* 0x000000012b1a7824 */ /* 0x000fe400078e0216 */
[----:B------:R-:W0:Y:S03]  /*3410*/  LDC.64 R42, c[0x0][0x390] ;  /* 0x0000e400ff2a7b82 */ /* 0x000e260000000a00 */
[----:B------:R-:W1:Y:S02]  /*3420*/  SHFL.DOWN PT, R22, R26, 0x4, R16 ;  /* 0x088000001a167989 */ /* 0x000e6400000e0010 */
[----:B-1----:R-:W-:-:S02]  /*3430*/  SEL R25, R22, RZ, !P0 ;  /* 0x000000ff16197207 */ /* 0x002fc40004000000 */
[-C--:B------:R-:W-:Y:S01]  /*3440*/  ISETP.GT.AND P0, PT, R17, R16.reuse, PT ;  /* 0x000000101100720c */ /* 0x080fe20003f04270 */
[----:B------:R-:W-:Y:S02]  /*3450*/  VIADD R17, R3, 0x10 ;  /* 0x0000001003117836 */ /* 0x000fe40000000000 */
[----:B------:R-:W-:Y:S01]  /*3460*/  IMAD.IADD R25, R26, 0x1, R25 ;  /* 0x000000011a197824 */ /* 0x000fe200078e0219 */
[----:B0-----:R-:W-:Y:S02]  /*3470*/  IADD3 R26, P3, PT, R42, 0x100, RZ ;  /* 0x000001002a1a7810 */ /* 0x001fe40007f7e0ff */
[----:B------:R-:W-:Y:S02]  /*3480*/  ISETP.GT.AND P2, PT, R17, R16, PT ;  /* 0x000000101100720c */ /* 0x000fe40003f44270 */
[----:B------:R-:W0:Y:S01]  /*3490*/  SHFL.DOWN PT, R22, R25, 0x8, R16 ;  /* 0x0900000019167989 */ /* 0x000e2200000e0010 */
[----:B------:R-:W-:Y:S01]  /*34a0*/  IMAD.X R43, RZ, RZ, R43, P3 ;  /* 0x000000ffff2b7224 */ /* 0x000fe200018e062b */
[----:B0-----:R-:W-:-:S02]  /*34b0*/  SEL R20, R22, RZ, !P0 ;  /* 0x000000ff16147207 */ /* 0x001fc40004000000 */
[----:B------:R-:W-:-:S03]  /*34c0*/  ISETP.NE.AND P0, PT, R24, 0x65, PT ;  /* 0x000000651800780c */ /* 0x000fc60003f05270 */
[----:B------:R-:W-:-:S05]  /*34d0*/  IMAD.IADD R20, R25, 0x1, R20 ;  /* 0x0000000119147824 */ /* 0x000fca00078e0214 */
[----:B------:R-:W0:Y:S05]  /*34e0*/  SHFL.DOWN PT, R22, R20, 0x10, R16 ;  /* 0x0a00000014167989 */ /* 0x000e2a00000e0010 */
[----:B------:R-:W-:Y:S02]  /*34f0*/  VOTE.ALL P0, P0 ;  /* 0x0000000000ff7806 */ /* 0x000fe40000000000 */
[----:B0-----:R-:W-:-:S05]  /*3500*/  SEL R17, R22, RZ, !P2 ;  /* 0x000000ff16117207 */ /* 0x001fca0005000000 */
[----:B------:R-:W-:-:S07]  /*3510*/  IMAD.IADD R42, R20, 0x1, R17 ;  /* 0x00000001142a7824 */ /* 0x000fce00078e0211 */
.L_x_169:
[----:B------:R-:W-:Y:S05]  /*3520*/  @!P0 BRA `(.L_x_118) ;  /* 0x0000000400348947 */ /* 0x000fea0003800000 */
[----:B------:R-:W-:-:S07]  /*3530*/  IMAD.MOV.U32 R44, RZ, RZ, 0x3b8 ;  /* 0x000003b8ff2c7424 */ /* 0x000fce00078e00ff */
.L_x_124:
        /* <DEDUP_REMOVED lines=10> */
.L_x_172:
[----:B------:R-:W-:Y:S05]  /*35e0*/  @!P0 BRA `(.L_x_120) ;  /* 0x0000000000748947 */ /* 0x000fea0003800000 */
[----:B------:R-:W-:-:S07]  /*35f0*/  IMAD.MOV.U32 R22, RZ, RZ, R44 ;  /* 0x000000ffff167224 */ /* 0x000fce00078e002c */
.L_x_122:
        /* <DEDUP_REMOVED lines=8> */
[----:B------:R-:W0:Y:S02]  /*3680*/  F2I.FTZ.U32.TRUNC.NTZ R21, R21 ;  /* 0x0000001500157305 */ /* 0x000e24000021f000 */
[----:B0-----:R-:W-:Y:S02]  /*3690*/  IMAD R25, R20, R21, RZ ;  /* 0x0000001514197224 */ /* 0x001fe400078e02ff */
[----:B------:R-:W-:-:S04]  /*36a0*/  IMAD.MOV.U32 R20, RZ, RZ, RZ ;  /* 0x000000ffff147224 */ /* 0x000fc800078e00ff */
        /* <DEDUP_REMOVED lines=16> */
.L_x_175:
[----:B------:R-:W-:Y:S05]  /*37b0*/  @P0 BRA `(.L_x_122) ;  /* 0xfffffffc00900947 */ /* 0x000fea000383ffff */
.L_x_120:
[----:B------:R-:W-:Y:S01]  /*37c0*/  UMOV UR5, 0xffffffff ;  /* 0xffffffff00057882 */ /* 0x000fe20000000000 */
[----:B------:R-:W-:Y:S02]  /*37d0*/  ISETP.NE.AND P0, PT, R24, 0x65, PT ;  /* 0x000000651800780c */ /* 0x000fe40003f05270 */
[----:B------:R-:W-:Y:S11]  /*37e0*/  BRA.DIV UR5, `(.L_x_123) ;  /* 0x0000001a05fc7947 */ /* 0x000ff6000b800000 */
[----:B------:R-:W-:Y:S01]  /*37f0*/  VOTE.ANY R21, PT, !P0 ;  /* 0x0000000000157806 */ /* 0x000fe200040e0100 */
[----:B------:R-:W-:Y:S02]  /*3800*/  VIADD R17, R3, 0x2 ;  /* 0x0000000203117836 */ /* 0x000fe40000000000 */
[----:B------:R-:W-:Y:S01]  /*3810*/  VIADD R23, R23, 0xffffffe0 ;  /* 0xffffffe017177836 */ /* 0x000fe20000000000 */
[----:B------:R-:W-:-:S05]  /*3820*/  LOP3.LUT R21, R21, 0x80000000, R53, 0xec, !PT ;  /* 0x8000000015157812 */ /* 0x000fca00078eec35 */
        /* <DEDUP_REMOVED lines=28> */
.L_x_184:
[----:B------:R-:W-:Y:S05]  /*39f0*/  @P0 BRA `(.L_x_124) ;  /* 0xfffffff800d00947 */ /* 0x000fea000383ffff */
.L_x_118:
        /* <DEDUP_REMOVED lines=15> */
.L_x_112:
        /* <DEDUP_REMOVED lines=10> */
.L_x_111:
[----:B------:R-:W-:Y:S01]  /*3b90*/  IMAD.IADD R4, R4, 0x1, R39 ;  /* 0x0000000104047824 */ /* 0x000fe200078e0227 */
[----:B------:R-:W0:Y:S01]  /*3ba0*/  S2R R16, SR_TID.X ;  /* 0x0000000000107919 */ /* 0x000e220000002100 */
[----:B------:R-:W1:Y:S01]  /*3bb0*/  S2UR UR5, SR_CTAID.X ;  /* 0x00000000000579c3 */ /* 0x000e620000002500 */
[----:B------:R-:W2:Y:S01]  /*3bc0*/  LDCU.64 UR6, c[0x0][0x388] ;  /* 0x00007100ff0677ac */ /* 0x000ea20008000a00 */
[----:B------:R-:W-:Y:S01]  /*3bd0*/  IMAD.IADD R5, R5, 0x1, R4 ;  /* 0x0000000105057824 */ /* 0x000fe200078e0204 */
[----:B------:R-:W3:Y:S03]  /*3be0*/  S2R R3, SR_LANEID ;  /* 0x0000000000037919 */ /* 0x000ee60000000000 */
[----:B------:R-:W-:Y:S02]  /*3bf0*/  IMAD.IADD R6, R6, 0x1, R5 ;  /* 0x0000000106067824 */ /* 0x000fe400078e0205 */
[----:B------:R-:W-:Y:S02]  /*3c00*/  BAR.SYNC.DEFER_BLOCKING 0x0 ;  /* 0x0000000000007b1d */ /* 0x000fe40000010000 */
[----:B------:R-:W-:-:S04]  /*3c10*/  IMAD.IADD R7, R7, 0x1, R6 ;  /* 0x0000000107077824 */ /* 0x000fc800078e0206 */
[----:B------:R-:W-:Y:S01]  /*3c20*/  IMAD.IADD R8, R8, 0x1, R7 ;  /* 0x0000000108087824 */ /* 0x000fe200078e0207 */
[----:B------:R-:W4:Y:S03]  /*3c30*/  S2R R18, SR_TID.X ;  /* 0x0000000000127919 */ /* 0x000f260000002100 */
[----:B------:R-:W-:-:S04]  /*3c40*/  IMAD.IADD R9, R9, 0x1, R8 ;  /* 0x0000000109097824 */ /* 0x000fc800078e0208 */
[----:B------:R-:W-:-:S04]  /*3c50*/  IMAD.IADD R10, R10, 0x1, R9 ;  /* 0x000000010a0a7824 */ /* 0x000fc800078e0209 */
[----:B------:R-:W-:-:S04]  /*3c60*/  IMAD.IADD R11, R11, 0x1, R10 ;  /* 0x000000010b0b7824 */ /* 0x000fc800078e020a */
[----:B------:R-:W-:Y:S01]  /*3c70*/  IMAD.IADD R12, R12, 0x1, R11 ;  /* 0x000000010c0c7824 */ /* 0x000fe200078e020b */
[----:B0-----:R-:W-:-:S03]  /*3c80*/  ISETP.NE.AND P0, PT, R16, RZ, PT ;  /* 0x000000ff1000720c */ /* 0x001fc60003f05270 */
[----:B------:R-:W-:Y:S02]  /*3c90*/  IMAD.IADD R13, R13, 0x1, R12 ;  /* 0x000000010d0d7824 */ /* 0x000fe400078e020c */
[----:B---3--:R-:W-:Y:S02]  /*3ca0*/  IMAD R3, R3, 0x54, R38 ;  /* 0x0000005403037824 */ /* 0x008fe400078e0226 */
[----:B------:R-:W-:-:S03]  /*3cb0*/  IMAD.IADD R14, R14, 0x1, R13 ;  /* 0x000000010e0e7824 */ /* 0x000fc600078e020d */
[----:B------:R0:W-:Y:S01]  /*3cc0*/  STS.64 [R3], R4 ;  /* 0x0000000403007388 */ /* 0x0001e20000000a00 */
[----:B------:R-:W-:-:S03]  /*3cd0*/  IMAD.IADD R15, R15, 0x1, R14 ;  /* 0x000000010f0f7824 */ /* 0x000fc600078e020e */
[----:B------:R-:W-:Y:S01]  /*3ce0*/  STS.64 [R3+0x8], R6 ;  /* 0x0000080603007388 */ /* 0x000fe20000000a00 */
[----:B------:R-:W-:-:S03]  /*3cf0*/  IMAD.IADD R28, R28, 0x1, R15 ;  /* 0x000000011c1c7824 */ /* 0x000fc600078e020f */
[----:B------:R-:W-:Y:S01]  /*3d00*/  STS.64 [R3+0x10], R8 ;  /* 0x0000100803007388 */ /* 0x000fe20000000a00 */
[----:B------:R-:W-:-:S03]  /*3d10*/  IMAD.IADD R29, R29, 0x1, R28 ;  /* 0x000000011d1d7824 */ /* 0x000fc600078e021c */
[----:B------:R-:W-:Y:S01]  /*3d20*/  STS.64 [R3+0x18], R10 ;  /* 0x0000180a03007388 */ /* 0x000fe20000000a00 */
[----:B------:R-:W-:Y:S01]  /*3d30*/  IMAD.IADD R30, R30, 0x1, R29 ;  /* 0x000000011e1e7824 */ /* 0x000fe200078e021d */
[----:B0-----:R-:W1:Y:S02]  /*3d40*/  LDC R4, c[0x0][0x398] ;  /* 0x0000e600ff047b82 */ /* 0x001e640000000800 */
[----:B------:R4:W-:Y:S01]  /*3d50*/  STS.64 [R3+0x20], R12 ;  /* 0x0000200c03007388 */ /* 0x0009e20000000a00 */
[----:B------:R-:W-:-:S03]  /*3d60*/  IMAD.IADD R31, R31, 0x1, R30 ;  /* 0x000000011f1f7824 */ /* 0x000fc600078e021e */
[----:B------:R0:W-:Y:S01]  /*3d70*/  STS.64 [R3+0x28], R14 ;  /* 0x0000280e03007388 */ /* 0x0001e20000000a00 */
[----:B------:R-:W-:-:S03]  /*3d80*/  IMAD.IADD R32, R32, 0x1, R31 ;  /* 0x0000000120207824 */ /* 0x000fc600078e021f */
[----:B------:R-:W-:Y:S01]  /*3d90*/  STS.64 [R3+0x30], R28 ;  /* 0x0000301c03007388 */ /* 0x000fe20000000a00 */
[----:B------:R-:W-:-:S03]  /*3da0*/  IMAD.IADD R33, R33, 0x1, R32 ;  /* 0x0000000121217824 */ /* 0x000fc600078e0220 */
[----:B------:R-:W-:Y:S01]  /*3db0*/  STS.64 [R3+0x38], R30 ;  /* 0x0000381e03007388 */ /* 0x000fe20000000a00 */
[----:B------:R-:W-:Y:S01]  /*3dc0*/  IMAD.IADD R34, R34, 0x1, R33 ;  /* 0x0000000122227824 */ /* 0x000fe200078e0221 */
[C---:B----4-:R-:W-:Y:S02]  /*3dd0*/  LOP3.LUT R12, R18.reuse, 0x1f, RZ, 0xc0, !PT ;  /* 0x0000001f120c7812 */ /* 0x050fe400078ec0ff */
[----:B------:R-:W-:Y:S01]  /*3de0*/  STS.64 [R3+0x40], R32 ;  /* 0x0000402003007388 */ /* 0x000fe20000000a00 */
[----:B------:R-:W-:Y:S01]  /*3df0*/  IMAD.IADD R35, R35, 0x1, R34 ;  /* 0x0000000123237824 */ /* 0x000fe200078e0222 */
[----:B------:R-:W-:Y:S01]  /*3e00*/  LOP3.LUT R18, R18, 0x3e0, RZ, 0xc0, !PT ;  /* 0x000003e012127812 */ /* 0x000fe200078ec0ff */
[----:B------:R-:W3:Y:S02]  /*3e10*/  S2R R5, SR_TID.X ;  /* 0x0000000000057919 */ /* 0x000ee40000002100 */
[----:B------:R-:W-:Y:S02]  /*3e20*/  IMAD.IADD R16, R36, 0x1, R35 ;  /* 0x0000000124107824 */ /* 0x000fe400078e0223 */
[----:B-1----:R-:W-:Y:S01]  /*3e30*/  VIADD R4, R4, UR5 ;  /* 0x0000000504047c36 */ /* 0x002fe20008000000 */
[----:B------:R-:W-:Y:S01]  /*3e40*/  STS.64 [R3+0x48], R34 ;  /* 0x0000482203007388 */ /* 0x000fe20000000a00 */
[----:B------:R-:W-:-:S02]  /*3e50*/  IMAD.IADD R17, R37, 0x1, R16 ;  /* 0x0000000125117824 */ /* 0x000fc400078e0210 */
[----:B------:R-:W-:Y:S02]  /*3e60*/  IMAD R18, R18, 0x16, R12 ;  /* 0x0000001612127824 */ /* 0x000fe400078e020c */
[----:B------:R-:W-:Y:S01]  /*3e70*/  IMAD R12, R4, 0x2100, RZ ;  /* 0x00002100040c7824 */ /* 0x000fe200078e02ff */
[----:B------:R-:W-:Y:S01]  /*3e80*/  STS.64 [R3+0x50], R16 ;  /* 0x0000501003007388 */ /* 0x000fe20000000a00 */
[----:B------:R-:W-:-:S03]  /*3e90*/  NOP ;  /* 0x0000000000007918 */ /* 0x000fc60000000000 */
[----:B------:R-:W-:Y:S01]  /*3ea0*/  LDS R10, [R38] ;  /* 0x00000000260a7984 */ /* 0x000fe20000000800 */
[----:B0-----:R-:W-:-:S03]  /*3eb0*/  VIADD R14, R18, 0x40 ;  /* 0x00000040120e7836 */ /* 0x001fc60000000000 */
[----:B------:R-:W-:Y:S04]  /*3ec0*/  LDS R39, [R38+0x80] ;  /* 0x0000800026277984 */ /* 0x000fe80000000800 */
[----:B------:R-:W-:Y:S04]  /*3ed0*/  LDS R8, [R38+0x100] ;  /* 0x0001000026087984 */ /* 0x000fe80000000800 */
[----:B------:R-:W-:Y:S01]  /*3ee0*/  LDS R43, [R38+0x180] ;  /* 0x00018000262b7984 */ /* 0x000fe20000000800 */
[----:B---3--:R-:W-:-:S03]  /*3ef0*/  LOP3.LUT R4, R5, 0x3e0, RZ, 0xc0, !PT ;  /* 0x000003e005047812 */ /* 0x008fc600078ec0ff */
[----:B------:R-:W-:Y:S01]  /*3f00*/  LDS R53, [R38+0x200] ;  /* 0x0002000026357984 */ /* 0x000fe20000000800 */
[----:B------:R-:W-:-:S03]  /*3f10*/  LOP3.LUT R5, R5, 0x1f, RZ, 0xc0, !PT ;  /* 0x0000001f05057812 */ /* 0x000fc600078ec0ff */
        /* <DEDUP_REMOVED lines=17> */
[----:B------:R0:W-:Y:S01]  /*4030*/  @!P0 STS [UR4+0x8400], R0 ;  /* 0x00840000ff008988 */ /* 0x0001e20008000804 */
[----:B------:R-:W-:Y:S01]  /*4040*/  BAR.SYNC.DEFER_BLOCKING 0x0 ;  /* 0x0000000000007b1d */ /* 0x000fe20000010000 */
[----:B0-----:R-:W-:Y:S01]  /*4050*/  IADD3 R0, P0, PT, R12, R18, RZ ;  /* 0x000000120c007210 */ /* 0x001fe20007f1e0ff */
[----:B------:R-:W-:-:S04]  /*4060*/  IMAD R12, R4, 0x16, R5 ;  /* 0x00000016040c7824 */ /* 0x000fc800078e0205 */
[----:B------:R-:W-:Y:S01]  /*4070*/  IMAD.X R5, RZ, RZ, RZ, P0 ;  /* 0x000000ffff057224 */ /* 0x000fe200000e06ff */
[----:B--2---:R-:W-:-:S04]  /*4080*/  LEA R4, P0, R0, UR6, 0x2 ;  /* 0x0000000600047c11 */ /* 0x004fc8000f8010ff */
[----:B------:R-:W-:Y:S01]  /*4090*/  LEA.HI.X R5, R0, UR7, R5, 0x2, P0 ;  /* 0x0000000700057c11 */ /* 0x000fe200080f1405 */
[----:B------:R-:W-:Y:S01]  /*40a0*/  VIADD R0, R12, 0xa0 ;  /* 0x000000a00c007836 */ /* 0x000fe20000000000 */
[----:B------:R-:W0:Y:S02]  /*40b0*/  LDS R6, [UR4+0x8400] ;  /* 0x00840004ff067984 */ /* 0x000e240008000800 */
[-C--:B0-----:R-:W-:Y:S02]  /*40c0*/  ISETP.GE.AND P6, PT, R18, R6.reuse, PT ;  /* 0x000000061200720c */ /* 0x081fe40003fc6270 */
[-C--:B------:R-:W-:Y:S01]  /*40d0*/  ISETP.GE.AND P5, PT, R14, R6.reuse, PT ;  /* 0x000000060e00720c */ /* 0x080fe20003fa6270 */
[C---:B------:R-:W-:Y:S01]  /*40e0*/  VIADD R14, R12.reuse, 0xc0 ;  /* 0x000000c00c0e7836 */ /* 0x040fe20000000000 */
[-C--:B------:R-:W-:Y:S01]  /*40f0*/  ISETP.GE.AND P0, PT, R51, R6.reuse, PT ;  /* 0x000000063300720c */ /* 0x080fe20003f06270 */
[----:B------:R-:W-:Y:S01]  /*4100*/  VIADD R51, R12, 0x20 ;  /* 0x000000200c337836 */ /* 0x000fe20000000000 */
[----:B------:R-:W-:-:S02]  /*4110*/  ISETP.GE.AND P4, PT, R50, R6, PT ;  /* 0x000000063200720c */ /* 0x000fc40003f86270 */
[-C--:B------:R-:W-:Y:S02]  /*4120*/  ISETP.GE.AND P2, PT, R0, R6.reuse, PT ;  /* 0x000000060000720c */ /* 0x080fe40003f46270 */
[-C--:B------:R-:W-:Y:S01]  /*4130*/  ISETP.GE.AND P3, PT, R51, R6.reuse, PT ;  /* 0x000000063300720c */ /* 0x080fe20003f66270 */
[----:B------:R-:W-:Y:S01]  /*4140*/  VIADD R51, R12, 0x100 ;  /* 0x000001000c337836 */ /* 0x000fe20000000000 */
[-C--:B------:R-:W-:Y:S01]  /*4150*/  ISETP.GE.AND P1, PT, R14, R6.reuse, PT ;  /* 0x000000060e00720c */ /* 0x080fe20003f26270 */
[----:B------:R-:W-:Y:S01]  /*4160*/  @!P6 STG.E desc[UR8][R4.64], R10 ;  /* 0x0000000a0400e986 */ /* 0x000fe2000c101908 */
[-C--:B------:R-:W-:Y:S01]  /*4170*/  ISETP.GE.AND P6, PT, R49, R6.reuse, PT ;  /* 0x000000063100720c */ /* 0x080fe20003fc6270 */
[C---:B------:R-:W-:Y:S02]  /*4180*/  VIADD R49, R12.reuse, 0x120 ;  /* 0x000001200c317836 */ /* 0x040fe40000000000 */
[----:B------:R-:W-:Y:S01]  /*4190*/  @!P5 STG.E desc[UR8][R4.64+0x100], R8 ;  /* 0x000100080400d986 */ /* 0x000fe2000c101908 */
[----:B------:R-:W-:Y:S01]  /*41a0*/  ISETP.GE.AND P5, PT, R51, R6, PT ;  /* 0x000000063300720c */ /* 0x000fe20003fa6270 */
[----:B------:R-:W-:-:S02]  /*41b0*/  VIADD R51, R12, 0x140 ;  /* 0x000001400c337836 */ /* 0x000fc40000000000 */
[----:B------:R-:W-:Y:S01]  /*41c0*/  @!P0 STG.E desc[UR8][R4.64+0x180], R43 ;  /* 0x0001802b04008986 */ /* 0x000fe2000c101908 */
[----:B------:R-:W-:-:S03]  /*41d0*/  ISETP.GE.AND P0, PT, R49, R6, PT ;  /* 0x000000063100720c */ /* 0x000fc60003f06270 */
[----:B------:R-:W-:Y:S01]  /*41e0*/  @!P4 STG.E desc[UR8][R4.64+0x200], R53 ;  /* 0x000200350400c986 */ /* 0x000fe2000c101908 */
[----:B------:R-:W-:-:S03]  /*41f0*/  ISETP.GE.AND P4, PT, R51, R6, PT ;  /* 0x000000063300720c */ /* 0x000fc60003f86270 */
[----:B------:R0:W-:Y:S01]  /*4200*/  @!P3 STG.E desc[UR8][R4.64+0x80], R39 ;  /* 0x000080270400b986 */ /* 0x0001e2000c101908 */
[----:B------:R-:W-:-:S03]  /*4210*/  ISETP.GE.AND P3, PT, R48, R6, PT ;  /* 0x000000063000720c */ /* 0x000fc60003f66270 */
[----:B------:R1:W-:Y:S01]  /*4220*/  @!P2 STG.E desc[UR8][R4.64+0x280], R37 ;  /* 0x000280250400a986 */ /* 0x0003e2000c101908 */
[-C--:B------:R-:W-:Y:S01]  /*4230*/  ISETP.GE.AND P2, PT, R47, R6.reuse, PT ;  /* 0x000000062f00720c */ /* 0x080fe20003f46270 */
[----:B------:R-:W-:Y:S02]  /*4240*/  VIADD R47, R12, 0x1e0 ;  /* 0x000001e00c2f7836 */ /* 0x000fe40000000000 */
[----:B------:R-:W-:Y:S01]  /*4250*/  @!P1 STG.E desc[UR8][R4.64+0x300], R35 ;  /* 0x0003002304009986 */ /* 0x000fe2000c101908 */
[----:B------:R-:W-:-:S03]  /*4260*/  ISETP.GE.AND P1, PT, R46, R6, PT ;  /* 0x000000062e00720c */ /* 0x000fc60003f26270 */
[----:B------:R2:W-:Y:S01]  /*4270*/  @!P6 STG.E desc[UR8][R4.64+0x380], R31 ;  /* 0x0003801f0400e986 */ /* 0x0005e2000c101908 */
[-C--:B------:R-:W-:Y:S01]  /*4280*/  ISETP.GE.AND P6, PT, R45, R6.reuse, PT ;  /* 0x000000062d00720c */ /* 0x080fe20003fc6270 */
[C---:B0-----:R-:W-:Y:S02]  /*4290*/  VIADD R39, R12.reuse, 0x220 ;  /* 0x000002200c277836 */ /* 0x041fe40000000000 */
[----:B-1----:R-:W-:Y:S01]  /*42a0*/  VIADD R37, R12, 0x240 ;  /* 0x000002400c257836 */ /* 0x002fe20000000000 */
[----:B------:R0:W-:Y:S01]  /*42b0*/  @!P5 STG.E desc[UR8][R4.64+0x400], R33 ;  /* 0x000400210400d986 */ /* 0x0001e2000c101908 */
[----:B------:R-:W-:-:S03]  /*42c0*/  ISETP.GE.AND P5, PT, R47, R6, PT ;  /* 0x000000062f00720c */ /* 0x000fc60003fa6270 */
[----:B------:R0:W-:Y:S01]  /*42d0*/  @!P0 STG.E desc[UR8][R4.64+0x480], R29 ;  /* 0x0004801d04008986 */ /* 0x0001e2000c101908 */
[-C--:B------:R-:W-:Y:S01]  /*42e0*/  ISETP.GE.AND P0, PT, R41, R6.reuse, PT ;  /* 0x000000062900720c */ /* 0x080fe20003f06270 */
[----:B--2---:R-:W-:Y:S02]  /*42f0*/  VIADD R31, R12, 0x280 ;  /* 0x000002800c1f7836 */ /* 0x004fe40000000000 */
        /* <DEDUP_REMOVED lines=19> */
.L_x_98:
[----:B------:R-:W-:Y:S01]  /*4430*/  BSSY B1, `(.L_x_125) ;  /* 0x0000006000017945 */ /* 0x000fe20003800000 */
[----:B------:R-:W-:Y:S01]  /*4440*/  PLOP3.LUT P0, PT, P0, PT, PT, 0x8, 0x80 ;  /* 0x000000000080781c */ /* 0x000fe2000070e170 */
[----:B------:R-:W-:-:S12]  /*4450*/  IMAD.MOV.U32 R21, RZ, RZ, -0x1 ;  /* 0xffffffffff157424 */ /* 0x000fd800078e00ff */
[----:B------:R-:W-:Y:S05]  /*4460*/  WARPSYNC.COLLECTIVE R21, `(.L_x_126) ;  /* 0x0000000015087348 */ /* 0x000fea0003c00000 */
[----:B------:R-:W-:Y:S01]  /*4470*/  VOTE.ANY P0, P0 ;  /* 0x0000000000ff7806 */ /* 0x000fe20000000100 */
[----:B------:R-:W-:-:S12]  /*4480*/  ENDCOLLECTIVE ;  /* 0x000000000000791b */ /* 0x000fd80003800000 */
.L_x_126:
[----:B------:R-:W-:Y:S05]  /*4490*/  BSYNC B1 ;  /* 0x0000000000017941 */ /* 0x000fea0003800000 */
.L_x_125:
[----:B------:R-:W-:Y:S05]  /*44a0*/  BRA `(.L_x_127) ;  /* 0xffffffc8009c7947 */ /* 0x000fea000383ffff */
.L_x_100:
[----:B------:R-:W-:Y:S01]  /*44b0*/  BSSY B1, `(.L_x_128) ;  /* 0x0000006000017945 */ /* 0x000fe20003800000 */
[----:B------:R-:W-:Y:S01]  /*44c0*/  PLOP3.LUT P0, PT, P0, PT, PT, 0x8, 0x80 ;  /* 0x000000000080781c */ /* 0x000fe2000070e170 */
[----:B------:R-:W-:-:S12]  /*44d0*/  IMAD.MOV.U32 R21, RZ, RZ, -0x1 ;  /* 0xffffffffff157424 */ /* 0x000fd800078e00ff */
[----:B------:R-:W-:Y:S05]  /*44e0*/  WARPSYNC.COLLECTIVE R21, `(.L_x_129) ;  /* 0x0000000015087348 */ /* 0x000fea0003c00000 */
[----:B------:R-:W-:Y:S01]  /*44f0*/  VOTE.ANY P0, P0 ;  /* 0x0000000000ff7806 */ /* 0x000fe20000000100 */
[----:B------:R-:W-:-:S12]  /*4500*/  ENDCOLLECTIVE ;  /* 0x000000000000791b */ /* 0x000fd80003800000 */
.L_x_129:
[----:B------:R-:W-:Y:S05]  /*4510*/  BSYNC B1 ;  /* 0x0000000000017941 */ /* 0x000fea0003800000 */
.L_x_128:
[----:B------:R-:W-:Y:S05]  /*4520*/  BRA `(.L_x_130) ;  /* 0xffffffc800f07947 */ /* 0x000fea000383ffff */
.L_x_102:
[----:B------:R-:W0:Y:S01]  /*4530*/  S2R R49, SR_GEMASK ;  /* 0x0000000000317919 */ /* 0x000e220000003c00 */
[----:B------:R-:W-:Y:S01]  /*4540*/  BSSY B1, `(.L_x_131) ;  /* 0x0000006000017945 */ /* 0x000fe20003800000 */
[----:B------:R-:W-:Y:S01]  /*4550*/  PLOP3.LUT P0, PT, P0, PT, PT, 0x8, 0x80 ;  /* 0x000000000080781c */ /* 0x000fe2000070e170 */
[----:B------:R-:W-:-:S12]  /*4560*/  IMAD.MOV.U32 R21, RZ, RZ, -0x1 ;  /* 0xffffffffff157424 */ /* 0x000fd800078e00ff */
[----:B0-----:R-:W-:Y:S05]  /*4570*/  WARPSYNC.COLLECTIVE R21, `(.L_x_132) ;  /* 0x0000000015087348 */ /* 0x001fea0003c00000 */
[----:B------:R-:W-:Y:S01]  /*4580*/  VOTE.ANY R21, PT, P0 ;  /* 0x0000000000157806 */ /* 0x000fe200000e0100 */
[----:B0-----:R-:W-:Y:S06]  /*4590*/  ENDCOLLECTIVE ;  /* 0x000000000000791b */ /* 0x001fec0003800000 */
.L_x_132:
[----:B------:R-:W-:Y:S05]  /*45a0*/  BSYNC B1 ;  /* 0x0000000000017941 */ /* 0x000fea0003800000 */
.L_x_131:
[----:B------:R-:W-:Y:S01]  /*45b0*/  LOP3.LUT R21, R21, 0x80000000, R49, 0xec, !PT ;  /* 0x8000000015157812 */ /* 0x000fe200078eec31 */
[----:B------:R-:W-:Y:S02]  /*45c0*/  IMAD.MOV.U32 R20, RZ, RZ, R29 ;  /* 0x000000ffff147224 */ /* 0x000fe400078e001d */
[----:B------:R-:W-:Y:S02]  /*45d0*/  IMAD.MOV.U32 R17, RZ, RZ, 0x1 ;  /* 0x00000001ff117424 */ /* 0x000fe400078e00ff */
[C---:B------:R-:W-:Y:S02]  /*45e0*/  VIADD R16, R21.reuse, 0xffffffff ;  /* 0xffffffff15107836 */ /* 0x040fe40000000000 */
[C---:B------:R-:W-:Y:S02]  /*45f0*/  VIADD R30, R48.reuse, 0x2 ;  /* 0x00000002301e7836 */ /* 0x040fe40000000000 */
[----:B------:R-:W-:Y:S01]  /*4600*/  VIADD R25, R48, 0x4 ;  /* 0x0000000430197836 */ /* 0x000fe20000000000 */
[----:B------:R-:W-:Y:S01]  /*4610*/  LOP3.LUT R24, R21, R16, RZ, 0xc, !PT ;  /* 0x0000001015187212 */ /* 0x000fe200078e0cff */
[----:B------:R-:W-:-:S02]  /*4620*/  IMAD.MOV.U32 R21, RZ, RZ, -0x1 ;  /* 0xffffffffff157424 */ /* 0x000fc400078e00ff */
[C---:B------:R-:W-:Y:S01]  /*4630*/  VIADD R42, R48.reuse, 0x10 ;  /* 0x00000010302a7836 */ /* 0x040fe20000000000 */
[----:B------:R0:W1:Y:S02]  /*4640*/  POPC R16, R24 ;  /* 0x0000001800107309 */ /* 0x0000640000000000 */
[----:B0-----:R-:W-:-:S07]  /*4650*/  VIADD R24, R48, 0x8 ;  /* 0x0000000830187836 */ /* 0x001fce0000000000 */
[----:B-1----:R-:W-:Y:S05]  /*4660*/  WARPSYNC.COLLECTIVE R21, `(.L_x_133) ;  /* 0x0000000015087348 */ /* 0x002fea0003c00000 */
[----:B-1----:R0:W1:Y:S02]  /*4670*/  SHFL.DOWN P2, R22, R20, R17, R16 ;  /* 0x0800001114167389 */ /* 0x0020640000040010 */
[----:B01----:R-:W-:Y:S05]  /*4680*/  ENDCOLLECTIVE ;  /* 0x000000000000791b */ /* 0x003fea0003800000 */
.L_x_133:
[----:B------:R-:W-:Y:S01]  /*4690*/  ISETP.GE.AND P0, PT, R48, R16, PT ;  /* 0x000000103000720c */ /* 0x000fe20003f06270 */
[----:B------:R-:W-:-:S03]  /*46a0*/  IMAD.MOV.U32 R17, RZ, RZ, 0x2 ;  /* 0x00000002ff117424 */ /* 0x000fc600078e00ff */
[----:B------:R-:W-:Y:S02]  /*46b0*/  SEL R22, R22, RZ, !P0 ;  /* 0x000000ff16167207 */ /* 0x000fe40004000000 */
[----:B------:R-:W-:-:S03]  /*46c0*/  ISETP.GT.AND P0, PT, R30, R16, PT ;  /* 0x000000101e00720c */ /* 0x000fc60003f04270 */
[----:B------:R-:W-:-:S04]  /*46d0*/  IMAD.IADD R41, R22, 0x1, R29 ;  /* 0x0000000116297824 */ /* 0x000fc800078e021d */
[----:B------:R-:W-:-:S07]  /*46e0*/  IMAD.MOV.U32 R20, RZ, RZ, R41 ;  /* 0x000000ffff147224 */ /* 0x000fce00078e0029 */
[----:B------:R-:W-:Y:S05]  /*46f0*/  WARPSYNC.COLLECTIVE R21, `(.L_x_134) ;  /* 0x0000000015087348 */ /* 0x000fea0003c00000 */
[----:B------:R0:W1:Y:S02]  /*4700*/  SHFL.DOWN P2, R22, R20, R17, R16 ;  /* 0x0800001114167389 */ /* 0x0000640000040010 */
[----:B01----:R-:W-:Y:S05]  /*4710*/  ENDCOLLECTIVE ;  /* 0x000000000000791b */ /* 0x003fea0003800000 */
.L_x_134:
[----:B------:R-:W-:Y:S01]  /*4720*/  IMAD.MOV.U32 R17, RZ, RZ, 0x4 ;  /* 0x00000004ff117424 */ /* 0x000fe200078e00ff */
[----:B------:R-:W-:Y:S02]  /*4730*/  SEL R22, R22, RZ, !P0 ;  /* 0x000000ff16167207 */ /* 0x000fe40004000000 */
[----:B------:R-:W-:-:S03]  /*4740*/  ISETP.GT.AND P0, PT, R25, R16, PT ;  /* 0x000000101900720c */ /* 0x000fc60003f04270 */
[----:B------:R-:W-:Y:S02]  /*4750*/  IMAD.IADD R43, R41, 0x1, R22 ;  /* 0x00000001292b7824 */ /* 0x000fe400078e0216 */
[----:B------:R-:W0:Y:S02]  /*4760*/  LDC.64 R40, c[0x0][0x390] ;  /* 0x0000e400ff287b82 */ /* 0x000e240000000a00 */
[----:B------:R-:W-:-:S07]  /*4770*/  IMAD.MOV.U32 R20, RZ, RZ, R43 ;  /* 0x000000ffff147224 */ /* 0x000fce00078e002b */
[----:B0-----:R-:W-:Y:S05]  /*4780*/  WARPSYNC.COLLECTIVE R21, `(.L_x_135) ;  /* 0x0000000015087348 */ /* 0x001fea0003c00000 */
[----:B------:R1:W2:Y:S02]  /*4790*/  SHFL.DOWN P2, R22, R20, R17, R16 ;  /* 0x0800001114167389 */ /* 0x0002a40000040010 */
[----:B012---:R-:W-:Y:S05]  /*47a0*/  ENDCOLLECTIVE ;  /* 0x000000000000791b */ /* 0x007fea0003800000 */
.L_x_135:
[----:B------:R-:W-:Y:S01]  /*47b0*/  IMAD.MOV.U32 R17, RZ, RZ, 0x8 ;  /* 0x00000008ff117424 */ /* 0x000fe200078e00ff */
[----:B------:R-:W-:-:S05]  /*47c0*/  IADD3 R40, P3, PT, R40, 0x100, RZ ;  /* 0x0000010028287810 */ /* 0x000fca0007f7e0ff */
[----:B------:R-:W-:Y:S01]  /*47d0*/  IMAD.X R41, RZ, RZ, R41, P3 ;  /* 0x000000ffff297224 */ /* 0x000fe200018e0629 */
[----:B------:R-:W-:Y:S02]  /*47e0*/  SEL R22, R22, RZ, !P0 ;  /* 0x000000ff16167207 */ /* 0x000fe40004000000 */
[----:B------:R-:W-:-:S03]  /*47f0*/  ISETP.GT.AND P0, PT, R24, R16, PT ;  /* 0x000000101800720c */ /* 0x000fc60003f04270 */
[----:B------:R-:W-:-:S04]  /*4800*/  IMAD.IADD R51, R43, 0x1, R22 ;  /* 0x000000012b337824 */ /* 0x000fc800078e0216 */
[----:B------:R-:W-:-:S07]  /*4810*/  IMAD.MOV.U32 R20, RZ, RZ, R51 ;  /* 0x000000ffff147224 */ /* 0x000fce00078e0033 */
[----:B------:R-:W-:Y:S05]  /*4820*/  WARPSYNC.COLLECTIVE R21, `(.L_x_136) ;  /* 0x0000000015087348 */ /* 0x000fea0003c00000 */
[----:B------:R0:W1:Y:S02]  /*4830*/  SHFL.DOWN P2, R22, R20, R17, R16 ;  /* 0x0800001114167389 */ /* 0x0000640000040010 */
[----:B01----:R-:W-:Y:S05]  /*4840*/  ENDCOLLECTIVE ;  /* 0x000000000000791b */ /* 0x003fea0003800000 */
.L_x_136:
[----:B------:R-:W-:Y:S01]  /*4850*/  IMAD.MOV.U32 R17, RZ, RZ, 0x10 ;  /* 0x00000010ff117424 */ /* 0x000fe200078e00ff */
[----:B------:R-:W-:Y:S02]  /*4860*/  SEL R22, R22, RZ, !P0 ;  /* 0x000000ff16167207 */ /* 0x000fe40004000000 */
[----:B------:R-:W-:-:S03]  /*4870*/  ISETP.NE.AND P0, PT, R28, 0x65, PT ;  /* 0x000000651c00780c */ /* 0x000fc60003f05270 */
[----:B------:R-:W-:-:S04]  /*4880*/  IMAD.IADD R29, R51, 0x1, R22 ;  /* 0x00000001331d7824 */ /* 0x000fc800078e0216 */
[----:B------:R-:W-:-:S07]  /*4890*/  IMAD.MOV.U32 R20, RZ, RZ, R29 ;  /* 0x000000ffff147224 */ /* 0x000fce00078e001d */
[----:B------:R-:W-:Y:S05]  /*48a0*/  WARPSYNC.COLLECTIVE R21, `(.L_x_137) ;  /* 0x0000000015087348 */ /* 0x000fea0003c00000 */
[----:B------:R0:W1:Y:S02]  /*48b0*/  SHFL.DOWN P2, R22, R20, R17, R16 ;  /* 0x0800001114167389 */ /* 0x0000640000040010 */
[----:B01----:R-:W-:Y:S05]  /*48c0*/  ENDCOLLECTIVE ;  /* 0x000000000000791b */ /* 0x003fea0003800000 */
.L_x_137:
[----:B------:R-:W-:Y:S05]  /*48d0*/  WARPSYNC.COLLECTIVE R21, `(.L_x_138) ;  /* 0x0000000015087348 */ /* 0x000fea0003c00000 */
[----:B------:R-:W-:Y:S01]  /*48e0*/  VOTE.ALL P0, P0 ;  /* 0x0000000000ff7806 */ /* 0x000fe20000000000 */
[----:B------:R-:W-:-:S12]  /*48f0*/  ENDCOLLECTIVE ;  /* 0x000000000000791b */ /* 0x000fd80003800000 */
.L_x_138:
[----:B------:R-:W-:-:S04]  /*4900*/  ISETP.GT.AND P2, PT, R42, R16, PT ;  /* 0x000000102a00720c */ /* 0x000fc80003f44270 */
[----:B------:R-:W-:-:S05]  /*4910*/  SEL R22, R22, RZ, !P2 ;  /* 0x000000ff16167207 */ /* 0x000fca0005000000 */
[----:B------:R-:W-:Y:S01]  /*4920*/  IMAD.IADD R43, R29, 0x1, R22 ;  /* 0x000000011d2b7824 */ /* 0x000fe200078e0216 */
[----:B------:R-:W-:Y:S06]  /*4930*/  BRA `(.L_x_139) ;  /* 0xffffffc800887947 */ /* 0x000fec000383ffff */
.L_x_104:
[----:B------:R-:W-:Y:S01]  /*4940*/  BSSY B1, `(.L_x_140) ;  /* 0x0000006000017945 */ /* 0x000fe20003800000 */
[----:B------:R-:W-:Y:S01]  /*4950*/  PLOP3.LUT P0, PT, P0, PT, PT, 0x8, 0x80 ;  /* 0x000000000080781c */ /* 0x000fe2000070e170 */
[----:B------:R-:W-:-:S12]  /*4960*/  IMAD.MOV.U32 R21, RZ, RZ, -0x1 ;  /* 0xffffffffff157424 */ /* 0x000fd800078e00ff */
[----:B------:R-:W-:Y:S05]  /*4970*/  WARPSYNC.COLLECTIVE R21, `(.L_x_141) ;  /* 0x0000000015087348 */ /* 0x000fea0003c00000 */
[----:B------:R-:W-:Y:S01]  /*4980*/  VOTE.ANY P0, P0 ;  /* 0x0000000000ff7806 */ /* 0x000fe20000000100 */
[----:B------:R-:W-:-:S12]  /*4990*/  ENDCOLLECTIVE ;  /* 0x000000000000791b */ /* 0x000fd80003800000 */
.L_x_141:
[----:B------:R-:W-:Y:S05]  /*49a0*/  BSYNC B1 ;  /* 0x0000000000017941 */ /* 0x000fea0003800000 */
.L_x_140:
[----:B------:R-:W-:Y:S05]  /*49b0*/  BRA `(.L_x_142) ;  /* 0xffffffc800987947 */ /* 0x000fea000383ffff */
.L_x_106:
[----:B------:R-:W-:Y:S01]  /*49c0*/  BSSY B1, `(.L_x_143) ;  /* 0x0000006000017945 */ /* 0x000fe20003800000 */
[----:B------:R-:W-:Y:S01]  /*49d0*/  PLOP3.LUT P0, PT, P0, PT, PT, 0x8, 0x80 ;  /* 0x000000000080781c */ /* 0x000fe2000070e170 */
[----:B------:R-:W-:-:S12]  /*49e0*/  IMAD.MOV.U32 R21, RZ, RZ, -0x1 ;  /* 0xffffffffff157424 */ /* 0x000fd800078e00ff */
[----:B------:R-:W-:Y:S05]  /*49f0*/  WARPSYNC.COLLECTIVE R21, `(.L_x_144) ;  /* 0x0000000015087348 */ /* 0x000fea0003c00000 */
[----:B------:R-:W-:Y:S01]  /*4a00*/  VOTE.ANY P0, P0 ;  /* 0x0000000000ff7806 */ /* 0x000fe20000000100 */
[----:B------:R-:W-:-:S12]  /*4a10*/  ENDCOLLECTIVE ;  /* 0x000000000000791b */ /* 0x000fd80003800000 */
.L_x_144:
[----:B------:R-:W-:Y:S05]  /*4a20*/  BSYNC B1 ;  /* 0x0000000000017941 */ /* 0x000fea0003800000 */
.L_x_143:
[----:B------:R-:W-:Y:S05]  /*4a30*/  BRA `(.L_x_145) ;  /* 0xffffffc800ec7947 */ /* 0x000fea000383ffff */
.L_x_108:
[----:B------:R-:W-:Y:S01]  /*4a40*/  BSSY B1, `(.L_x_146) ;  /* 0x0000006000017945 */ /* 0x000fe20003800000 */
[----:B------:R-:W-:Y:S01]  /*4a50*/  PLOP3.LUT P0, PT, P0, PT, PT, 0x8, 0x80 ;  /* 0x000000000080781c */ /* 0x000fe2000070e170 */
[----:B------:R-:W-:-:S12]  /*4a60*/  IMAD.MOV.U32 R21, RZ, RZ, -0x1 ;  /* 0xffffffffff157424 */ /* 0x000fd800078e00ff */
[----:B------:R-:W-:Y:S05]  /*4a70*/  WARPSYNC.COLLECTIVE R21, `(.L_x_147) ;  /* 0x0000000015087348 */ /* 0x000fea0003c00000 */
[----:B------:R-:W-:Y:S01]  /*4a80*/  VOTE.ANY R21, PT, P0 ;  /* 0x0000000000157806 */ /* 0x000fe200000e0100 */
[----:B------:R-:W-:Y:S06]  /*4a90*/  ENDCOLLECTIVE ;  /* 0x000000000000791b */ /* 0x000fec0003800000 */
.L_x_147:
[----:B------:R-:W-:Y:S05]  /*4aa0*/  BSYNC B1 ;  /* 0x0000000000017941 */ /* 0x000fea0003800000 */
.L_x_146:
[----:B------:R-:W-:Y:S01]  /*4ab0*/  LOP3.LUT R21, R21, 0x80000000, R49, 0xec, !PT ;  /* 0x8000000015157812 */ /* 0x000fe200078eec31 */
[----:B------:R-:W-:Y:S02]  /*4ac0*/  IMAD.MOV.U32 R20, RZ, RZ, R29 ;  /* 0x000000ffff147224 */ /* 0x000fe400078e001d */
[----:B------:R-:W-:Y:S02]  /*4ad0*/  IMAD.MOV.U32 R17, RZ, RZ, 0x1 ;  /* 0x00000001ff117424 */ /* 0x000fe400078e00ff */
[----:B------:R-:W-:Y:S02]  /*4ae0*/  VIADD R16, R21, 0xffffffff ;  /* 0xffffffff15107836 */ /* 0x000fe40000000000 */
[----:B------:R-:W-:-:S03]  /*4af0*/  VIADD R23, R23, 0xffffffe0 ;  /* 0xffffffe017177836 */ /* 0x000fc60000000000 */
[----:B------:R-:W-:Y:S01]  /*4b00*/  LOP3.LUT R52, R21, R16, RZ, 0xc, !PT ;  /* 0x0000001015347212 */ /* 0x000fe200078e0cff */
[----:B------:R-:W-:-:S03]  /*4b10*/  IMAD.MOV.U32 R21, RZ, RZ, -0x1 ;  /* 0xffffffffff157424 */ /* 0x000fc600078e00ff */
[----:B------:R0:W1:Y:S04]  /*4b20*/  POPC R16, R52 ;  /* 0x0000003400107309 */ /* 0x0000680000000000 */
[----:B01----:R-:W-:Y:S05]  /*4b30*/  WARPSYNC.COLLECTIVE R21, `(.L_x_148) ;  /* 0x0000000015087348 */ /* 0x003fea0003c00000 */
[----:B-1----:R1:W2:Y:S02]  /*4b40*/  SHFL.DOWN P2, R22, R20, R17, R16 ;  /* 0x0800001114167389 */ /* 0x0022a40000040010 */
[----:B012---:R-:W-:Y:S05]  /*4b50*/  ENDCOLLECTIVE ;  /* 0x000000000000791b */ /* 0x007fea0003800000 */
.L_x_148:
        /* <DEDUP_REMOVED lines=9> */
.L_x_149:
        /* <DEDUP_REMOVED lines=8> */
.L_x_150:
        /* <DEDUP_REMOVED lines=8> */
.L_x_151:
        /* <DEDUP_REMOVED lines=8> */
.L_x_152:
[----:B------:R-:W-:Y:S05]  /*4d70*/  WARPSYNC.COLLECTIVE R21, `(.L_x_153) ;  /* 0x0000000015087348 */ /* 0x000fea0003c00000 */
[----:B------:R-:W-:Y:S01]  /*4d80*/  VOTE.ALL P0, P0 ;  /* 0x0000000000ff7806 */ /* 0x000fe20000000000 */
[----:B------:R-:W-:-:S12]  /*4d90*/  ENDCOLLECTIVE ;  /* 0x000000000000791b */ /* 0x000fd80003800000 */
.L_x_153:
[----:B------:R-:W-:-:S04]  /*4da0*/  ISETP.GT.AND P2, PT, R42, R16, PT ;  /* 0x000000102a00720c */ /* 0x000fc80003f44270 */
[----:B------:R-:W-:-:S04]  /*4db0*/  SEL R22, R22, RZ, !P2 ;  /* 0x000000ff16167207 */ /* 0x000fc80005000000 */
[----:B------:R-:W-:Y:S01]  /*4dc0*/  IADD3 R43, PT, PT, R52, R22, R43 ;  /* 0x00000016342b7210 */ /* 0x000fe20007ffe02b */
[----:B------:R-:W-:Y:S06]  /*4dd0*/  BRA `(.L_x_154) ;  /* 0xffffffc800847947 */ /* 0x000fec000383ffff */
.L_x_113:
[----:B------:R-:W-:Y:S01]  /*4de0*/  BSSY B0, `(.L_x_155) ;  /* 0x0000006000007945 */ /* 0x000fe20003800000 */
[----:B------:R-:W-:Y:S01]  /*4df0*/  PLOP3.LUT P0, PT, P0, PT, PT, 0x8, 0x80 ;  /* 0x000000000080781c */ /* 0x000fe2000070e170 */
[----:B------:R-:W-:-:S12]  /*4e00*/  IMAD.MOV.U32 R21, RZ, RZ, -0x1 ;  /* 0xffffffffff157424 */ /* 0x000fd800078e00ff */
[----:B------:R-:W-:Y:S05]  /*4e10*/  WARPSYNC.COLLECTIVE R21, `(.L_x_156) ;  /* 0x0000000015087348 */ /* 0x000fea0003c00000 */
[----:B------:R-:W-:Y:S01]  /*4e20*/  VOTE.ANY P0, P0 ;  /* 0x0000000000ff7806 */ /* 0x000fe20000000100 */
[----:B------:R-:W-:-:S12]  /*4e30*/  ENDCOLLECTIVE ;  /* 0x000000000000791b */ /* 0x000fd80003800000 */
.L_x_156:
[----:B------:R-:W-:Y:S05]  /*4e40*/  BSYNC B0 ;  /* 0x0000000000007941 */ /* 0x000fea0003800000 */
.L_x_155:
[----:B------:R-:W-:Y:S05]  /*4e50*/  BRA `(.L_x_157) ;  /* 0xffffffe000a07947 */ /* 0x000fea000383ffff */
.L_x_115:
[----:B------:R-:W-:Y:S01]  /*4e60*/  BSSY B0, `(.L_x_158) ;  /* 0x0000006000007945 */ /* 0x000fe20003800000 */
[----:B------:R-:W-:Y:S01]  /*4e70*/  PLOP3.LUT P0, PT, P0, PT, PT, 0x8, 0x80 ;  /* 0x000000000080781c */ /* 0x000fe2000070e170 */
[----:B------:R-:W-:-:S12]  /*4e80*/  IMAD.MOV.U32 R21, RZ, RZ, -0x1 ;  /* 0xffffffffff157424 */ /* 0x000fd800078e00ff */
[----:B------:R-:W-:Y:S05]  /*4e90*/  WARPSYNC.COLLECTIVE R21, `(.L_x_159) ;  /* 0x0000000015087348 */ /* 0x000fea0003c00000 */
[----:B------:R-:W-:Y:S01]  /*4ea0*/  VOTE.ANY P0, P0 ;  /* 0x0000000000ff7806 */ /* 0x000fe20000000100 */
[----:B------:R-:W-:-:S12]  /*4eb0*/  ENDCOLLECTIVE ;  /* 0x000000000000791b */ /* 0x000fd80003800000 */
.L_x_159:
[----:B------:R-:W-:Y:S05]  /*4ec0*/  BSYNC B0 ;  /* 0x0000000000007941 */ /* 0x000fea0003800000 */
.L_x_158:
[----:B------:R-:W-:Y:S05]  /*4ed0*/  BRA `(.L_x_160) ;  /* 0xffffffe000f47947 */ /* 0x000fea000383ffff */
.L_x_117:
[----:B------:R-:W0:Y:S01]  /*4ee0*/  S2R R53, SR_GEMASK ;  /* 0x0000000000357919 */ /* 0x000e220000003c00 */
[----:B------:R-:W-:Y:S01]  /*4ef0*/  BSSY B0, `(.L_x_161) ;  /* 0x0000006000007945 */ /* 0x000fe20003800000 */
[----:B------:R-:W-:Y:S01]  /*4f00*/  PLOP3.LUT P0, PT, P0, PT, PT, 0x8, 0x80 ;  /* 0x000000000080781c */ /* 0x000fe2000070e170 */
[----:B------:R-:W-:-:S12]  /*4f10*/  IMAD.MOV.U32 R21, RZ, RZ, -0x1 ;  /* 0xffffffffff157424 */ /* 0x000fd800078e00ff */
[----:B0-----:R-:W-:Y:S05]  /*4f20*/  WARPSYNC.COLLECTIVE R21, `(.L_x_162) ;  /* 0x0000000015087348 */ /* 0x001fea0003c00000 */
[----:B------:R-:W-:Y:S01]  /*4f30*/  VOTE.ANY R21, PT, P0 ;  /* 0x0000000000157806 */ /* 0x000fe200000e0100 */
[----:B0-----:R-:W-:Y:S06]  /*4f40*/  ENDCOLLECTIVE ;  /* 0x000000000000791b */ /* 0x001fec0003800000 */
.L_x_162:
[----:B------:R-:W-:Y:S05]  /*4f50*/  BSYNC B0 ;  /* 0x0000000000007941 */ /* 0x000fea0003800000 */
.L_x_161:
[----:B------:R-:W-:Y:S01]  /*4f60*/  LOP3.LUT R21, R21, 0x80000000, R53, 0xec, !PT ;  /* 0x8000000015157812 */ /* 0x000fe200078eec35 */
[----:B------:R-:W-:Y:S02]  /*4f70*/  IMAD.MOV.U32 R20, RZ, RZ, R25 ;  /* 0x000000ffff147224 */ /* 0x000fe400078e0019 */
[----:B------:R-:W-:Y:S02]  /*4f80*/  IMAD.MOV.U32 R17, RZ, RZ, 0x1 ;  /* 0x00000001ff117424 */ /* 0x000fe400078e00ff */
[----:B------:R-:W-:-:S05]  /*4f90*/  VIADD R16, R21, 0xffffffff ;  /* 0xffffffff15107836 */ /* 0x000fca0000000000 */
[----:B------:R-:W-:Y:S01]  /*4fa0*/  LOP3.LUT R26, R21, R16, RZ, 0xc, !PT ;  /* 0x00000010151a7212 */ /* 0x000fe200078e0cff */
[----:B------:R-:W-:-:S03]  /*4fb0*/  IMAD.MOV.U32 R21, RZ, RZ, -0x1 ;  /* 0xffffffffff157424 */ /* 0x000fc600078e00ff */
[----:B------:R0:W1:Y:S04]  /*4fc0*/  POPC R16, R26 ;  /* 0x0000001a00107309 */ /* 0x0000680000000000 */
[----:B01----:R-:W-:Y:S05]  /*4fd0*/  WARPSYNC.COLLECTIVE R21, `(.L_x_163) ;  /* 0x0000000015087348 */ /* 0x003fea0003c00000 */
[----:B-1----:R1:W2:Y:S02]  /*4fe0*/  SHFL.DOWN P2, R22, R20, R17, R16 ;  /* 0x0800001114167389 */ /* 0x0022a40000040010 */
[----:B012---:R-:W-:Y:S05]  /*4ff0*/  ENDCOLLECTIVE ;  /* 0x000000000000791b */ /* 0x007fea0003800000 */
.L_x_163:
[----:B------:R-:W-:Y:S01]  /*5000*/  ISETP.GE.AND P0, PT, R3, R16, PT ;  /* 0x000000100300720c */ /* 0x000fe20003f06270 */
[----:B------:R-:W-:-:S03]  /*5010*/  IMAD.MOV.U32 R17, RZ, RZ, 0x2 ;  /* 0x00000002ff117424 */ /* 0x000fc600078e00ff */
        /* <DEDUP_REMOVED lines=9> */
.L_x_164:
        /* <DEDUP_REMOVED lines=9> */
.L_x_165:
[----:B------:R-:W-:Y:S01]  /*5140*/  IMAD.MOV.U32 R17, RZ, RZ, 0x8 ;  /* 0x00000008ff117424 */ /* 0x000fe200078e00ff */
[----:B------:R-:W-:Y:S02]  /*5150*/  SEL R25, R22, RZ, !P0 ;  /* 0x000000ff16197207 */ /* 0x000fe40004000000 */
[----:B------:R-:W-:Y:S02]  /*5160*/  ISETP.GT.AND P0, PT, R43, R16, PT ;  /* 0x000000102b00720c */ /* 0x000fe40003f04270 */
[----:B------:R-:W0:Y:S01]  /*5170*/  LDC.64 R42, c[0x0][0x390] ;  /* 0x0000e400ff2a7b82 */ /* 0x000e220000000a00 */
[----:B------:R-:W-:-:S04]  /*5180*/  IMAD.IADD R25, R26, 0x1, R25 ;  /* 0x000000011a197824 */ /* 0x000fc800078e0219 */
[----:B------:R-:W-:-:S07]  /*5190*/  IMAD.MOV.U32 R20, RZ, RZ, R25 ;  /* 0x000000ffff147224 */ /* 0x000fce00078e0019 */
[----:B0-----:R-:W-:Y:S05]  /*51a0*/  WARPSYNC.COLLECTIVE R21, `(.L_x_166) ;  /* 0x0000000015087348 */ /* 0x001fea0003c00000 */
[----:B------:R1:W2:Y:S02]  /*51b0*/  SHFL.DOWN P2, R22, R20, R17, R16 ;  /* 0x0800001114167389 */ /* 0x0002a40000040010 */
[----:B012---:R-:W-:Y:S05]  /*51c0*/  ENDCOLLECTIVE ;  /* 0x000000000000791b */ /* 0x007fea0003800000 */
.L_x_166:
[----:B------:R-:W-:Y:S01]  /*51d0*/  IMAD.MOV.U32 R17, RZ, RZ, 0x10 ;  /* 0x00000010ff117424 */ /* 0x000fe200078e00ff */
[----:B------:R-:W-:Y:S02]  /*51e0*/  SEL R22, R22, RZ, !P0 ;  /* 0x000000ff16167207 */ /* 0x000fe40004000000 */
[----:B------:R-:W-:-:S03]  /*51f0*/  ISETP.NE.AND P0, PT, R24, 0x65, PT ;  /* 0x000000651800780c */ /* 0x000fc60003f05270 */
[----:B------:R-:W-:Y:S02]  /*5200*/  IMAD.IADD R20, R25, 0x1, R22 ;  /* 0x0000000119147824 */ /* 0x000fe400078e0216 */
[----:B------:R-:W-:-:S08]  /*5210*/  VIADD R25, R3, 0x10 ;  /* 0x0000001003197836 */ /* 0x000fd00000000000 */
[----:B------:R-:W-:Y:S05]  /*5220*/  WARPSYNC.COLLECTIVE R21, `(.L_x_167) ;  /* 0x0000000015087348 */ /* 0x000fea0003c00000 */
[----:B------:R0:W1:Y:S02]  /*5230*/  SHFL.DOWN P2, R22, R20, R17, R16 ;  /* 0x0800001114167389 */ /* 0x0000640000040010 */
[----:B01----:R-:W-:Y:S05]  /*5240*/  ENDCOLLECTIVE ;  /* 0x000000000000791b */ /* 0x003fea0003800000 */
.L_x_167:
[----:B------:R-:W-:-:S13]  /*5250*/  ISETP.GT.AND P3, PT, R25, R16, PT ;  /* 0x000000101900720c */ /* 0x000fda0003f64270 */
[----:B------:R-:W-:Y:S05]  /*5260*/  WARPSYNC.COLLECTIVE R21, `(.L_x_168) ;  /* 0x0000000015087348 */ /* 0x000fea0003c00000 */
[----:B------:R-:W-:Y:S01]  /*5270*/  VOTE.ALL P0, P0 ;  /* 0x0000000000ff7806 */ /* 0x000fe20000000000 */
[----:B------:R-:W-:-:S12]  /*5280*/  ENDCOLLECTIVE ;  /* 0x000000000000791b */ /* 0x000fd80003800000 */
.L_x_168:
[----:B------:R-:W-:Y:S02]  /*5290*/  IADD3 R26, P2, PT, R42, 0x100, RZ ;  /* 0x000001002a1a7810 */ /* 0x000fe40007f5e0ff */
[----:B------:R-:W-:-:S03]  /*52a0*/  SEL R25, R22, RZ, !P3 ;  /* 0x000000ff16197207 */ /* 0x000fc60005800000 */
[----:B------:R-:W-:Y:S02]  /*52b0*/  IMAD.X R43, RZ, RZ, R43, P2 ;  /* 0x000000ffff2b7224 */ /* 0x000fe400010e062b */
[----:B------:R-:W-:Y:S01]  /*52c0*/  IMAD.IADD R42, R20, 0x1, R25 ;  /* 0x00000001142a7824 */ /* 0x000fe200078e0219 */
[----:B------:R-:W-:Y:S06]  /*52d0*/  BRA `(.L_x_169) ;  /* 0xffffffe000907947 */ /* 0x000fec000383ffff */
.L_x_119:
[----:B------:R-:W-:Y:S01]  /*52e0*/  BSSY B0, `(.L_x_170) ;  /* 0x0000006000007945 */ /* 0x000fe20003800000 */
[----:B------:R-:W-:Y:S01]  /*52f0*/  PLOP3.LUT P0, PT, P0, PT, PT, 0x8, 0x80 ;  /* 0x000000000080781c */ /* 0x000fe2000070e170 */
[----:B------:R-:W-:-:S12]  /*5300*/  IMAD.MOV.U32 R21, RZ, RZ, -0x1 ;  /* 0xffffffffff157424 */ /* 0x000fd800078e00ff */
[----:B------:R-:W-:Y:S05]  /*5310*/  WARPSYNC.COLLECTIVE R21, `(.L_x_171) ;  /* 0x0000000015087348 */ /* 0x000fea0003c00000 */
[----:B------:R-:W-:Y:S01]  /*5320*/  VOTE.ANY P0, P0 ;  /* 0x0000000000ff7806 */ /* 0x000fe20000000100 */
[----:B------:R-:W-:-:S12]  /*5330*/  ENDCOLLECTIVE ;  /* 0x000000000000791b */ /* 0x000fd80003800000 */
.L_x_171:
[----:B------:R-:W-:Y:S05]  /*5340*/  BSYNC B0 ;  /* 0x0000000000007941 */ /* 0x000fea0003800000 */
.L_x_170:
[----:B------:R-:W-:Y:S05]  /*5350*/  BRA `(.L_x_172) ;  /* 0xffffffe000a07947 */ /* 0x000fea000383ffff */
.L_x_121:
[----:B------:R-:W-:Y:S01]  /*5360*/  BSSY B0, `(.L_x_173) ;  /* 0x0000006000007945 */ /* 0x000fe20003800000 */
[----:B------:R-:W-:Y:S01]  /*5370*/  PLOP3.LUT P0, PT, P0, PT, PT, 0x8, 0x80 ;  /* 0x000000000080781c */ /* 0x000fe2000070e170 */
[----:B------:R-:W-:-:S12]  /*5380*/  IMAD.MOV.U32 R21, RZ, RZ, -0x1 ;  /* 0xffffffffff157424 */ /* 0x000fd800078e00ff */
[----:B------:R-:W-:Y:S05]  /*5390*/  WARPSYNC.COLLECTIVE R21, `(.L_x_174) ;  /* 0x0000000015087348 */ /* 0x000fea0003c00000 */
[----:B------:R-:W-:Y:S01]  /*53a0*/  VOTE.ANY P0, P0 ;  /* 0x0000000000ff7806 */ /* 0x000fe20000000100 */
[----:B------:R-:W-:-:S12]  /*53b0*/  ENDCOLLECTIVE ;  /* 0x000000000000791b */ /* 0x000fd80003800000 */
.L_x_174:
[----:B------:R-:W-:Y:S05]  /*53c0*/  BSYNC B0 ;  /* 0x0000000000007941 */ /* 0x000fea0003800000 */
.L_x_173:
[----:B------:R-:W-:Y:S05]  /*53d0*/  BRA `(.L_x_175) ;  /* 0xffffffe000f47947 */ /* 0x000fea000383ffff */
.L_x_123:
[----:B------:R-:W-:Y:S01]  /*53e0*/  BSSY B0, `(.L_x_176) ;  /* 0x0000006000007945 */ /* 0x000fe20003800000 */
[----:B------:R-:W-:Y:S01]  /*53f0*/  PLOP3.LUT P0, PT, P0, PT, PT, 0x8, 0x80 ;  /* 0x000000000080781c */ /* 0x000fe2000070e170 */
[----:B------:R-:W-:-:S12]  /*5400*/  IMAD.MOV.U32 R21, RZ, RZ, -0x1 ;  /* 0xffffffffff157424 */ /* 0x000fd800078e00ff */
[----:B------:R-:W-:Y:S05]  /*5410*/  WARPSYNC.COLLECTIVE R21, `(.L_x_177) ;  /* 0x0000000015087348 */ /* 0x000fea0003c00000 */
[----:B------:R-:W-:Y:S01]  /*5420*/  VOTE.ANY R21, PT, P0 ;  /* 0x0000000000157806 */ /* 0x000fe200000e0100 */
[----:B------:R-:W-:Y:S06]  /*5430*/  ENDCOLLECTIVE ;  /* 0x000000000000791b */ /* 0x000fec0003800000 */
.L_x_177:
[----:B------:R-:W-:Y:S05]  /*5440*/  BSYNC B0 ;  /* 0x0000000000007941 */ /* 0x000fea0003800000 */
.L_x_176:
[----:B------:R-:W-:Y:S01]  /*5450*/  LOP3.LUT R21, R21, 0x80000000, R53, 0xec, !PT ;  /* 0x8000000015157812 */ /* 0x000fe200078eec35 */
[----:B------:R-:W-:Y:S02]  /*5460*/  IMAD.MOV.U32 R20, RZ, RZ, R25 ;  /* 0x000000ffff147224 */ /* 0x000fe400078e0019 */
[----:B------:R-:W-:Y:S02]  /*5470*/  IMAD.MOV.U32 R17, RZ, RZ, 0x1 ;  /* 0x00000001ff117424 */ /* 0x000fe400078e00ff */
[----:B------:R-:W-:Y:S02]  /*5480*/  VIADD R16, R21, 0xffffffff ;  /* 0xffffffff15107836 */ /* 0x000fe40000000000 */
[----:B------:R-:W-:-:S03]  /*5490*/  VIADD R23, R23, 0xffffffe0 ;  /* 0xffffffe017177836 */ /* 0x000fc60000000000 */
[----:B------:R-:W-:Y:S01]  /*54a0*/  LOP3.LUT R16, R21, R16, RZ, 0xc, !PT ;  /* 0x0000001015107212 */ /* 0x000fe200078e0cff */
[----:B------:R-:W-:-:S05]  /*54b0*/  IMAD.MOV.U32 R21, RZ, RZ, -0x1 ;  /* 0xffffffffff157424 */ /* 0x000fca00078e00ff */
[----:B------:R-:W0:Y:S02]  /*54c0*/  POPC R16, R16 ;  /* 0x0000001000107309 */ /* 0x000e240000000000 */
[----:B0-----:R-:W-:Y:S05]  /*54d0*/  WARPSYNC.COLLECTIVE R21, `(.L_x_178) ;  /* 0x0000000015087348 */ /* 0x001fea0003c00000 */
[----:B0-----:R0:W1:Y:S02]  /*54e0*/  SHFL.DOWN P2, R22, R20, R17, R16 ;  /* 0x0800001114167389 */ /* 0x0010640000040010 */
[----:B01----:R-:W-:Y:S05]  /*54f0*/  ENDCOLLECTIVE ;  /* 0x000000000000791b */ /* 0x003fea0003800000 */
.L_x_178:
        /* <DEDUP_REMOVED lines=10> */
.L_x_179:
[----:B------:R-:W-:Y:S01]  /*55a0*/  IMAD.MOV.U32 R17, RZ, RZ, 0x4 ;  /* 0x00000004ff117424 */ /* 0x000fe200078e00ff */
        /* <DEDUP_REMOVED lines=8> */
.L_x_180:
        /* <DEDUP_REMOVED lines=9> */
.L_x_181:
[----:B------:R-:W-:Y:S01]  /*56c0*/  IMAD.MOV.U32 R17, RZ, RZ, 0x10 ;  /* 0x00000010ff117424 */ /* 0x000fe200078e00ff */
[----:B------:R-:W-:-:S05]  /*56d0*/  SEL R22, R22, RZ, !P0 ;  /* 0x000000ff16167207 */ /* 0x000fca0004000000 */
[----:B------:R-:W-:-:S04]  /*56e0*/  IMAD.IADD R25, R25, 0x1, R22 ;  /* 0x0000000119197824 */ /* 0x000fc800078e0216 */
[----:B------:R-:W-:-:S07]  /*56f0*/  IMAD.MOV.U32 R20, RZ, RZ, R25 ;  /* 0x000000ffff147224 */ /* 0x000fce00078e0019 */
[----:B------:R-:W-:Y:S05]  /*5700*/  WARPSYNC.COLLECTIVE R21, `(.L_x_182) ;  /* 0x0000000015087348 */ /* 0x000fea0003c00000 */
[----:B------:R0:W1:Y:S02]  /*5710*/  SHFL.DOWN P2, R22, R20, R17, R16 ;  /* 0x0800001114167389 */ /* 0x0000640000040010 */
[----:B01----:R-:W-:Y:S05]  /*5720*/  ENDCOLLECTIVE ;  /* 0x000000000000791b */ /* 0x003fea0003800000 */
.L_x_182:
[----:B------:R-:W-:-:S05]  /*5730*/  VIADD R17, R3, 0x10 ;  /* 0x0000001003117836 */ /* 0x000fca0000000000 */
[----:B------:R-:W-:-:S04]  /*5740*/  ISETP.GT.AND P0, PT, R17, R16, PT ;  /* 0x000000101100720c */ /* 0x000fc80003f04270 */
[----:B------:R-:W-:Y:S02]  /*5750*/  SEL R22, R22, RZ, !P0 ;  /* 0x000000ff16167207 */ /* 0x000fe40004000000 */
[----:B------:R-:W-:Y:S02]  /*5760*/  ISETP.NE.AND P0, PT, R24, 0x65, PT ;  /* 0x000000651800780c */ /* 0x000fe40003f05270 */
[----:B------:R-:W-:-:S11]  /*5770*/  IADD3 R42, PT, PT, R25, R22, R42 ;  /* 0x00000016192a7210 */ /* 0x000fd60007ffe02a */
[----:B------:R-:W-:Y:S05]  /*5780*/  WARPSYNC.COLLECTIVE R21, `(.L_x_183) ;  /* 0x0000000015087348 */ /* 0x000fea0003c00000 */
[----:B------:R-:W-:Y:S01]  /*5790*/  VOTE.ALL P0, P0 ;  /* 0x0000000000ff7806 */ /* 0x000fe20000000000 */
[----:B------:R-:W-:-:S12]  /*57a0*/  ENDCOLLECTIVE ;  /* 0x000000000000791b */ /* 0x000fd80003800000 */
.L_x_183:
[----:B------:R-:W-:Y:S05]  /*57b0*/  BRA `(.L_x_184) ;  /* 0xffffffe0008c7947 */ /* 0x000fea000383ffff */
.L_x_185:
        /* <DEDUP_REMOVED lines=12> */
.L_x_195:


//--------------------- .text._ZN3cub18CUB_300001_SM_10006detail4scan20DeviceScanInitKernelINS0_13ScanTileStateIiLb1EEEEEvT_i --------------------------
	.section	.text._ZN3cub18CUB_300001_SM_10006detail4scan20DeviceScanInitKernelINS0_13ScanTileStateIiLb1EEEEEvT_i,"ax",@progbits
	.align	128
        .global         _ZN3cub18CUB_300001_SM_10006detail4scan20DeviceScanInitKernelINS0_13ScanTileStateIiLb1EEEEEvT_i
        .type           _ZN3cub18CUB_300001_SM_10006detail4scan20DeviceScanInitKernelINS0_13ScanTileStateIiLb1EEEEEvT_i,@function
        .size           _ZN3cub18CUB_300001_SM_10006detail4scan20DeviceScanInitKernelINS0_13ScanTileStateIiLb1EEEEEvT_i,(.L_x_196 - _ZN3cub18CUB_300001_SM_10006detail4scan20DeviceScanInitKernelINS0_13ScanTileStateIiLb1EEEEEvT_i)
        .other          _ZN3cub18CUB_300001_SM_10006detail4scan20DeviceScanInitKernelINS0_13ScanTileStateIiLb1EEEEEvT_i,@"STO_CUDA_ENTRY STV_DEFAULT"
_ZN3cub18CUB_300001_SM_10006detail4scan20DeviceScanInitKernelINS0_13ScanTileStateIiLb1EEEEEvT_i:
.text._ZN3cub18CUB_300001_SM_10006detail4scan20DeviceScanInitKernelINS0_13ScanTileStateIiLb1EEEEEvT_i:
[----:B------:R-:W-:Y:S01]  /*0000*/  LDC R1, c[0x0][0x37c] ;  /* 0x0000df00ff017b82 */ /* 0x000fe20000000800 */
[----:B------:R-:W0:Y:S07]  /*0010*/  S2R R0, SR_TID.X ;  /* 0x0000000000007919 */ /* 0x000e2e0000002100 */
[----:B------:R-:W1:Y:S01]  /*0020*/  S2UR UR6, SR_CTAID.X ;  /* 0x00000000000679c3 */ /* 0x000e620000002500 */
[----:B------:R-:W2:Y:S07]  /*0030*/  LDCU UR4, c[0x0][0x388] ;  /* 0x00007100ff0477ac */ /* 0x000eae0008000800 */
[----:B------:R-:W1:Y:S01]  /*0040*/  LDC R5, c[0x0][0x360] ;  /* 0x0000d800ff057b82 */ /* 0x000e620000000800 */
[----:B0-----:R-:W-:Y:S01]  /*0050*/  ISETP.GT.U32.AND P0, PT, R0, 0x1f, PT ;  /* 0x0000001f0000780c */ /* 0x001fe20003f04070 */
[----:B-1----:R-:W-:-:S03]  /*0060*/  IMAD R5, R5, UR6, R0 ;  /* 0x0000000605057c24 */ /* 0x002fc6000f8e0200 */
[----:B------:R-:W-:Y:S02]  /*0070*/  ISETP.NE.OR P0, PT, RZ, UR6, P0 ;  /* 0x00000006ff007c0c */ /* 0x000fe40008705670 */
[----:B--2---:R-:W-:Y:S01]  /*0080*/  ISETP.GE.AND P1, PT, R5, UR4, PT ;  /* 0x0000000405007c0c */ /* 0x004fe2000bf26270 */
[----:B------:R-:W0:-:S12]  /*0090*/  LDCU.64 UR4, c[0x0][0x358] ;  /* 0x00006b00ff0477ac */ /* 0x000e180008000a00 */
[----:B------:R-:W1:Y:S01]  /*00a0*/  @!P1 LDC.64 R2, c[0x0][0x380] ;  /* 0x0000e000ff029b82 */ /* 0x000e620000000a00 */
[----:B------:R-:W-:Y:S01]  /*00b0*/  @!P1 MOV R4, 0x63 ;  /* 0x0000006300049802 */ /* 0x000fe20000000f00 */
[----:B-1----:R-:W-:-:S04]  /*00c0*/  @!P1 IMAD.WIDE R2, R5, 0x8, R2 ;  /* 0x0000000805029825 */ /* 0x002fc800078e0202 */
[----:B------:R-:W-:-:S05]  /*00d0*/  HFMA2 R5, -RZ, RZ, 0, 0 ;  /* 0x00000000ff057431 */ /* 0x000fca00000001ff */
[----:B0-----:R0:W-:Y:S01]  /*00e0*/  @!P1 STG.E.64 desc[UR4][R2.64+0x100], R4 ;  /* 0x0001000402009986 */ /* 0x0011e2000c101b04 */
[----:B------:R-:W-:Y:S05]  /*00f0*/  @P0 EXIT ;  /* 0x000000000000094d */ /* 0x000fea0003800000 */
[----:B0-----:R-:W0:Y:S02]  /*0100*/  LDC.64 R2, c[0x0][0x380] ;  /* 0x0000e000ff027b82 */ /* 0x001e240000000a00 */
[----:B0-----:R-:W-:-:S05]  /*0110*/  IMAD.WIDE.U32 R2, R0, 0x8, R2 ;  /* 0x0000000800027825 */ /* 0x001fca00078e0002 */
[----:B------:R-:W-:Y:S01]  /*0120*/  STG.E.64 desc[UR4][R2.64], RZ ;  /* 0x000000ff02007986 */ /* 0x000fe2000c101b04 */
[----:B------:R-:W-:Y:S05]  /*0130*/  EXIT ;  /* 0x000000000000794d */ /* 0x000fea0003800000 */
.L_x_186:
        /* <DEDUP_REMOVED lines=12> */
.L_x_196:


//--------------------- .text._ZN3cub18CUB_300001_SM_10006detail11EmptyKernelIvEEvv --------------------------
	.section	.text._ZN3cub18CUB_300001_SM_10006detail11EmptyKernelIvEEvv,"ax",@progbits
	.align	128
        .global         _ZN3cub18CUB_300001_SM_10006detail11EmptyKernelIvEEvv
        .type           _ZN3cub18CUB_300001_SM_10006detail11EmptyKernelIvEEvv,@function
        .size           _ZN3cub18CUB_300001_SM_10006detail11EmptyKernelIvEEvv,(.L_x_197 - _ZN3cub18CUB_300001_SM_10006detail11EmptyKernelIvEEvv)
        .other          _ZN3cub18CUB_300001_SM_10006detail11EmptyKernelIvEEvv,@"STO_CUDA_ENTRY STV_DEFAULT"
_ZN3cub18CUB_300001_SM_10006detail11EmptyKernelIvEEvv:
.text._ZN3cub18CUB_300001_SM_10006detail11EmptyKernelIvEEvv:
[----:B------:R-:W-:Y:S01]  /*0000*/  LDC R1, c[0x0][0x37c] ;  /* 0x0000df00ff017b82 */ /* 0x000fe20000000800 */
[----:B------:R-:W-:Y:S05]  /*0010*/  EXIT ;  /* 0x000000000000794d */ /* 0x000fea0003800000 */
.L_x_187:
        /* <DEDUP_REMOVED lines=14> */
.L_x_197:


//--------------------- .text._Z4sortPKiPiS1_j    --------------------------
	.section	.text._Z4sortPKiPiS1_j,"ax",@progbits
	.align	128
.text._Z4sortPKiPiS1_j:
        .type           _Z4sortPKiPiS1_j,@function
        .size           _Z4sortPKiPiS1_j,(.L_x_192 - _Z4sortPKiPiS1_j)
        .other          _Z4sortPKiPiS1_j,@"STO_CUDA_ENTRY STV_DEFAULT"
_Z4sortPKiPiS1_j:
[----:B------:R-:W-:Y:S01]  /*0000*/  LDC R1, c[0x0][0x37c] ;  /* 0x0000df00ff017b82 */ /* 0x000fe20000000800 */
[----:B------:R-:W0:Y:S01]  /*0010*/  S2R R0, SR_TID.X ;  /* 0x0000000000007919 */ /* 0x000e220000002100 */
[----:B------:R-:W0:Y:S01]  /*0020*/  LDCU UR4, c[0x0][0x360] ;  /* 0x00006c00ff0477ac */ /* 0x000e220008000800 */
[----:B------:R-:W0:Y:S01]  /*0030*/  S2R R3, SR_CTAID.X ;  /* 0x0000000000037919 */ /* 0x000e220000002500 */
[----:B------:R-:W1:Y:S01]  /*0040*/  LDCU UR8, c[0x0][0x398] ;  /* 0x00007300ff0877ac */ /* 0x000e620008000800 */
[----:B0-----:R-:W-:-:S05]  /*0050*/  IMAD R0, R3, UR4, R0 ;  /* 0x0000000403007c24 */ /* 0x001fca000f8e0200 */
[----:B-1----:R-:W-:-:S13]  /*0060*/  ISETP.GE.U32.AND P0, PT, R0, UR8, PT ;  /* 0x0000000800007c0c */ /* 0x002fda000bf06070 */
[----:B------:R-:W-:Y:S05]  /*0070*/  @P0 EXIT ;  /* 0x000000000000094d */ /* 0x000fea0003800000 */
[----:B------:R-:W0:Y:S01]  /*0080*/  LDC.64 R12, c[0x0][0x390] ;  /* 0x0000e400ff0c7b82 */ /* 0x000e220000000a00 */
[----:B------:R-:W1:Y:S01]  /*0090*/  LDCU UR5, c[0x0][0x370] ;  /* 0x00006e00ff0577ac */ /* 0x000e620008000800 */
[----:B------:R-:W2:Y:S06]  /*00a0*/  LDCU.64 UR6, c[0x0][0x358] ;  /* 0x00006b00ff0677ac */ /* 0x000eac0008000a00 */
[----:B------:R-:W3:Y:S08]  /*00b0*/  LDC.64 R8, c[0x0][0x380] ;  /* 0x0000e000ff087b82 */ /* 0x000ef00000000a00 */
[----:B------:R-:W4:Y:S01]  /*00c0*/  LDC.64 R10, c[0x0][0x388] ;  /* 0x0000e200ff0a7b82 */ /* 0x000f220000000a00 */
[----:B-1----:R-:W-:-:S12]  /*00d0*/  UIMAD UR4, UR4, UR5, URZ ;  /* 0x00000005040472a4 */ /* 0x002fd8000f8e02ff */
.L_x_188:
[----:B-1-3--:R-:W-:-:S06]  /*00e0*/  IMAD.WIDE.U32 R2, R0, 0x4, R8 ;  /* 0x0000000400027825 */ /* 0x00afcc00078e0008 */
[----:B--2---:R-:W4:Y:S01]  /*00f0*/  LDG.E.CONSTANT R3, desc[UR6][R2.64] ;  /* 0x0000000602037981 */ /* 0x004f22000c1e9900 */
[----:B------:R-:W-:Y:S01]  /*0100*/  MOV R15, 0xffffffff ;  /* 0xffffffff000f7802 */ /* 0x000fe20000000f00 */
[----:B----4-:R-:W-:-:S06]  /*0110*/  IMAD.WIDE R4, R3, 0x4, R10 ;  /* 0x0000000403047825 */ /* 0x010fcc00078e020a */
[----:B------:R-:W0:Y:S01]  /*0120*/  ATOMG.E.ADD.STRONG.GPU PT, R5, desc[UR6][R4.64], R15 ;  /* 0x8000000f040579a8 */ /* 0x000e2200081ef106 */
[----:B------:R-:W-:-:S04]  /*0130*/  IADD3 R0, PT, PT, R0, UR4, RZ ;  /* 0x0000000400007c10 */ /* 0x000fc8000fffe0ff */
[----:B------:R-:W-:Y:S01]  /*0140*/  ISETP.GE.U32.AND P0, PT, R0, UR8, PT ;  /* 0x0000000800007c0c */ /* 0x000fe2000bf06070 */
[----:B0-----:R-:W-:-:S05]  /*0150*/  IMAD.WIDE R6, R5, 0x4, R12 ;  /* 0x0000000405067825 */ /* 0x001fca00078e020c */
[----:B------:R1:W-:Y:S07]  /*0160*/  STG.E desc[UR6][R6.64+-0x4], R3 ;  /* 0xfffffc0306007986 */ /* 0x0003ee000c101906 */
[----:B------:R-:W-:Y:S05]  /*0170*/  @!P0 BRA `(.L_x_188) ;  /* 0xfffffffc00d88947 */ /* 0x000fea000383ffff */
[----:B------:R-:W-:Y:S05]  /*0180*/  EXIT ;  /* 0x000000000000794d */ /* 0x000fea0003800000 */
.L_x_189:
        /* <DEDUP_REMOVED lines=15> */
.L_x_192:


//--------------------- .text._Z4histPKiPij       --------------------------
	.section	.text._Z4histPKiPij,"ax",@progbits
	.align	128
.text._Z4histPKiPij:
        .type           _Z4histPKiPij,@function
        .size           _Z4histPKiPij,(.L_x_193 - _Z4histPKiPij)
        .other          _Z4histPKiPij,@"STO_CUDA_ENTRY STV_DEFAULT"
_Z4histPKiPij:
        /* <DEDUP_REMOVED lines=11> */
[----:B------:R-:W3:Y:S01]  /*00b0*/  LDC.64 R8, c[0x0][0x388] ;  /* 0x0000e200ff087b82 */ /* 0x000ee20000000a00 */
[----:B-1----:R-:W-:-:S12]  /*00c0*/  UIMAD UR4, UR4, UR5, URZ ;  /* 0x00000005040472a4 */ /* 0x002fd8000f8e02ff */
.L_x_190:
[----:B0-----:R-:W-:-:S06]  /*00d0*/  IMAD.WIDE.U32 R2, R0, 0x4, R6 ;  /* 0x0000000400027825 */ /* 0x001fcc00078e0006 */
[----:B--2---:R-:W3:Y:S01]  /*00e0*/  LDG.E.CONSTANT R3, desc[UR6][R2.64] ;  /* 0x0000000602037981 */ /* 0x004ee2000c1e9900 */
[----:B------:R-:W-:Y:S01]  /*00f0*/  IADD3 R0, PT, PT, R0, UR4, RZ ;  /* 0x0000000400007c10 */ /* 0x000fe2000fffe0ff */
[----:B-1----:R-:W-:-:S03]  /*0100*/  HFMA2 R11, -RZ, RZ, 0, 5.9604644775390625e-08 ;  /* 0x00000001ff0b7431 */ /* 0x002fc600000001ff */
[----:B------:R-:W-:Y:S01]  /*0110*/  ISETP.GE.U32.AND P0, PT, R0, UR8, PT ;  /* 0x0000000800007c0c */ /* 0x000fe2000bf06070 */
[----:B---3--:R-:W-:-:S05]  /*0120*/  IMAD.WIDE R4, R3, 0x4, R8 ;  /* 0x0000000403047825 */ /* 0x008fca00078e0208 */
[----:B------:R1:W-:Y:S07]  /*0130*/  REDG.E.ADD.STRONG.GPU desc[UR6][R4.64], R11 ;  /* 0x0000000b0400798e */ /* 0x0003ee000c12e106 */
[----:B------:R-:W-:Y:S05]  /*0140*/  @!P0 BRA `(.L_x_190) ;  /* 0xfffffffc00e08947 */ /* 0x000fea000383ffff */
[----:B------:R-:W-:Y:S05]  /*0150*/  EXIT ;  /* 0x000000000000794d */ /* 0x000fea0003800000 */
.L_x_191:
        /* <DEDUP_REMOVED lines=10> */
.L_x_193:


//--------------------- .nv.shared._ZN3cub18CUB_300001_SM_10006detail4scan16DeviceScanKernelINS2_10policy_hubIiiimN4cuda3std3__44plusIvEEE10Policy1000EPiSC_NS0_13ScanTileStateIiLb1EEES9_NS0_8NullTypeEmiLb0ESF_EEvT0_T1_T2_iT3_T4_T5_ --------------------------
	.section	.nv.shared._ZN3cub18CUB_300001_SM_10006detail4scan16DeviceScanKernelINS2_10policy_hubIiiimN4cuda3std3__44plusIvEEE10Policy1000EPiSC_NS0_13ScanTileStateIiLb1EEES9_NS0_8NullTypeEmiLb0ESF_EEvT0_T1_T2_iT3_T4_T5_,"aw",@nobits
	.sectionflags	@""
	.align	16
.nv.shared._ZN3cub18CUB_300001_SM_10006detail4scan16DeviceScanKernelINS2_10policy_hubIiiimN4cuda3std3__44plusIvEEE10Policy1000EPiSC_NS0_13ScanTileStateIiLb1EEES9_NS0_8NullTypeEmiLb0ESF_EEvT0_T1_T2_iT3_T4_T5_:
	.zero		32656


//--------------------- .nv.shared.reserved.0     --------------------------
	.section	.nv.shared.reserved.0,"aw",@nobits
	.weak		__nv_reservedSMEM_offset_0_alias
	.size		__nv_reservedSMEM_offset_0_alias, 0, 64
	.other		__nv_reservedSMEM_offset_0_alias,@"STO_CUDA_RESERVED_SHARED STV_DEFAULT"
__nv_reservedSMEM_offset_0_alias:
	.zero		0
	.zero		64


//--------------------- .nv.global                --------------------------
	.section	.nv.global,"aw",@nobits
.nv.global:
	.type		_ZN30_INTERNAL_93c83c8b_4_k_cu_main6thrust24THRUST_300001_SM_1000_NS12placeholders2_8E,@object
	.size		_ZN30_INTERNAL_93c83c8b_4_k_cu_main6thrust24THRUST_300001_SM_1000_NS12placeholders2_8E,(_ZN30_INTERNAL_93c83c8b_4_k_cu_main4cuda3std3__432_GLOBAL__N__93c83c8b_4_k_cu_main6ignoreE - _ZN30_INTERNAL_93c83c8b_4_k_cu_main6thrust24THRUST_300001_SM_1000_NS12placeholders2_8E)
_ZN30_INTERNAL_93c83c8b_4_k_cu_main6thrust24THRUST_300001_SM_1000_NS12placeholders2_8E:
	.zero		1
	.type		_ZN30_INTERNAL_93c83c8b_4_k_cu_main4cuda3std3__432_GLOBAL__N__93c83c8b_4_k_cu_main6ignoreE,@object
	.size		_ZN30_INTERNAL_93c83c8b_4_k_cu_main4cuda3std3__432_GLOBAL__N__93c83c8b_4_k_cu_main6ignoreE,(_ZN30_INTERNAL_93c83c8b_4_k_cu_main4cuda3std6ranges3__45__cpo4dataE - _ZN30_INTERNAL_93c83c8b_4_k_cu_main4cuda3std3__432_GLOBAL__N__93c83c8b_4_k_cu_main6ignoreE)
_ZN30_INTERNAL_93c83c8b_4_k_cu_main4cuda3std3__432_GLOBAL__N__93c83c8b_4_k_cu_main6ignoreE:
	.zero		1
	.type		_ZN30_INTERNAL_93c83c8b_4_k_cu_main4cuda3std6ranges3__45__cpo4dataE,@object
	.size		_ZN30_INTERNAL_93c83c8b_4_k_cu_main4cuda3std6ranges3__45__cpo4dataE,(_ZN30_INTERNAL_93c83c8b_4_k_cu_main6thrust24THRUST_300001_SM_1000_NS6system3cpp3parE - _ZN30_INTERNAL_93c83c8b_4_k_cu_main4cuda3std6ranges3__45__cpo4dataE)
_ZN30_INTERNAL_93c83c8b_4_k_cu_main4cuda3std6ranges3__45__cpo4dataE:
	.zero		1
	.type		_ZN30_INTERNAL_93c83c8b_4_k_cu_main6thrust24THRUST_300001_SM_1000_NS6system3cpp3parE,@object
	.size		_ZN30_INTERNAL_93c83c8b_4_k_cu_main6thrust24THRUST_300001_SM_1000_NS6system3cpp3parE,(_ZN30_INTERNAL_93c83c8b_4_k_cu_main4cuda3std3__45__cpo5beginE - _ZN30_INTERNAL_93c83c8b_4_k_cu_main6thrust24THRUST_300001_SM_1000_NS6system3cpp3parE)
_ZN30_INTERNAL_93c83c8b_4_k_cu_main6thrust24THRUST_300001_SM_1000_NS6system3cpp3parE:
	.zero		1
	.type		_ZN30_INTERNAL_93c83c8b_4_k_cu_main4cuda3std3__45__cpo5beginE,@object
	.size		_ZN30_INTERNAL_93c83c8b_4_k_cu_main4cuda3std3__45__cpo5beginE,(_ZN30_INTERNAL_93c83c8b_4_k_cu_main4cuda3std6ranges3__45__cpo5beginE - _ZN30_INTERNAL_93c83c8b_4_k_cu_main4cuda3std3__45__cpo5beginE)
_ZN30_INTERNAL_93c83c8b_4_k_cu_main4cuda3std3__45__cpo5beginE:
	.zero		1
	.type		_ZN30_INTERNAL_93c83c8b_4_k_cu_main4cuda3std6ranges3__45__cpo5beginE,@object
	.size		_ZN30_INTERNAL_93c83c8b_4_k_cu_main4cuda3std6ranges3__45__cpo5beginE,(_ZN30_INTERNAL_93c83c8b_4_k_cu_main6thrust24THRUST_300001_SM_1000_NS6deviceE - _ZN30_INTERNAL_93c83c8b_4_k_cu_main4cuda3std6ranges3__45__cpo5beginE)
_ZN30_INTERNAL_93c83c8b_4_k_cu_main4cuda3std6ranges3__45__cpo5beginE:
	.zero		1
	.type		_ZN30_INTERNAL_93c83c8b_4_k_cu_main6thrust24THRUST_300001_SM_1000_NS6deviceE,@object
	.size		_ZN30_INTERNAL_93c83c8b_4_k_cu_main6thrust24THRUST_300001_SM_1000_NS6deviceE,(_ZN30_INTERNAL_93c83c8b_4_k_cu_main4cuda3std3__47nulloptE - _ZN30_INTERNAL_93c83c8b_4_k_cu_main6thrust24THRUST_300001_SM_1000_NS6deviceE)
_ZN30_INTERNAL_93c83c8b_4_k_cu_main6thrust24THRUST_300001_SM_1000_NS6deviceE:
	.zero		1
	.type		_ZN30_INTERNAL_93c83c8b_4_k_cu_main4cuda3std3__47nulloptE,@object
	.size		_ZN30_INTERNAL_93c83c8b_4_k_cu_main4cuda3std3__47nulloptE,(_ZN30_INTERNAL_93c83c8b_4_k_cu_main4cuda3std6ranges3__45__cpo8distanceE - _ZN30_INTERNAL_93c83c8b_4_k_cu_main4cuda3std3__47nulloptE)
_ZN30_INTERNAL_93c83c8b_4_k_cu_main4cuda3std3__47nulloptE:
	.zero		1
	.type		_ZN30_INTERNAL_93c83c8b_4_k_cu_main4cuda3std6ranges3__45__cpo8distanceE,@object
	.size		_ZN30_INTERNAL_93c83c8b_4_k_cu_main4cuda3std6ranges3__45__cpo8distanceE,(_ZN30_INTERNAL_93c83c8b_4_k_cu_main6thrust24THRUST_300001_SM_1000_NS12placeholders2_4E - _ZN30_INTERNAL_93c83c8b_4_k_cu_main4cuda3std6ranges3__45__cpo8distanceE)
_ZN30_INTERNAL_93c83c8b_4_k_cu_main4cuda3std6ranges3__45__cpo8distanceE:
	.zero		1
	.type		_ZN30_INTERNAL_93c83c8b_4_k_cu_main6thrust24THRUST_300001_SM_1000_NS12placeholders2_4E,@object
	.size		_ZN30_INTERNAL_93c83c8b_4_k_cu_main6thrust24THRUST_300001_SM_1000_NS12placeholders2_4E,(_ZN30_INTERNAL_93c83c8b_4_k_cu_main4cuda3std3__45__cpo6rbeginE - _ZN30_INTERNAL_93c83c8b_4_k_cu_main6thrust24THRUST_300001_SM_1000_NS12placeholders2_4E)
_ZN30_INTERNAL_93c83c8b_4_k_cu_main6thrust24THRUST_300001_SM_1000_NS12placeholders2_4E:
	.zero		1
	.type		_ZN30_INTERNAL_93c83c8b_4_k_cu_main4cuda3std3__45__cpo6rbeginE,@object
	.size		_ZN30_INTERNAL_93c83c8b_4_k_cu_main4cuda3std3__45__cpo6rbeginE,(_ZN30_INTERNAL_93c83c8b_4_k_cu_main4cuda3std6ranges3__45__cpo7advanceE - _ZN30_INTERNAL_93c83c8b_4_k_cu_main4cuda3std3__45__cpo6rbeginE)
_ZN30_INTERNAL_93c83c8b_4_k_cu_main4cuda3std3__45__cpo6rbeginE:
	.zero		1
	.type		_ZN30_INTERNAL_93c83c8b_4_k_cu_main4cuda3std6ranges3__45__cpo7advanceE,@object
	.size		_ZN30_INTERNAL_93c83c8b_4_k_cu_main4cuda3std6ranges3__45__cpo7advanceE,(_ZN30_INTERNAL_93c83c8b_4_k_cu_main6thrust24THRUST_300001_SM_1000_NS12placeholders3_10E - _ZN30_INTERNAL_93c83c8b_4_k_cu_main4cuda3std6ranges3__45__cpo7advanceE)
_ZN30_INTERNAL_93c83c8b_4_k_cu_main4cuda3std6ranges3__45__cpo7advanceE:
	.zero		1
	.type		_ZN30_INTERNAL_93c83c8b_4_k_cu_main6thrust24THRUST_300001_SM_1000_NS12placeholders3_10E,@object
	.size		_ZN30_INTERNAL_93c83c8b_4_k_cu_main6thrust24THRUST_300001_SM_1000_NS12placeholders3_10E,(_ZN30_INTERNAL_93c83c8b_4_k_cu_main4cuda3std3__48in_placeE - _ZN30_INTERNAL_93c83c8b_4_k_cu_main6thrust24THRUST_300001_SM_1000_NS12placeholders3_10E)
_ZN30_INTERNAL_93c83c8b_4_k_cu_main6thrust24THRUST_300001_SM_1000_NS12placeholders3_10E:
	.zero		1
	.type		_ZN30_INTERNAL_93c83c8b_4_k_cu_main4cuda3std3__48in_placeE,@object
	.size		_ZN30_INTERNAL_93c83c8b_4_k_cu_main4cuda3std3__48in_placeE,(_ZN30_INTERNAL_93c83c8b_4_k_cu_main4cuda3std6ranges3__45__cpo4sizeE - _ZN30_INTERNAL_93c83c8b_4_k_cu_main4cuda3std3__48in_placeE)
_ZN30_INTERNAL_93c83c8b_4_k_cu_main4cuda3std3__48in_placeE:
	.zero		1
	.type		_ZN30_INTERNAL_93c83c8b_4_k_cu_main4cuda3std6ranges3__45__cpo4sizeE,@object
	.size		_ZN30_INTERNAL_93c83c8b_4_k_cu_main4cuda3std6ranges3__45__cpo4sizeE,(_ZN30_INTERNAL_93c83c8b_4_k_cu_main6thrust24THRUST_300001_SM_1000_NS12placeholders2_2E - _ZN30_INTERNAL_93c83c8b_4_k_cu_main4cuda3std6ranges3__45__cpo4sizeE)
_ZN30_INTERNAL_93c83c8b_4_k_cu_main4cuda3std6ranges3__45__cpo4sizeE:
	.zero		1
	.type		_ZN30_INTERNAL_93c83c8b_4_k_cu_main6thrust24THRUST_300001_SM_1000_NS12placeholders2_2E,@object
	.size		_ZN30_INTERNAL_93c83c8b_4_k_cu_main6thrust24THRUST_300001_SM_1000_NS12placeholders2_2E,(_ZN30_INTERNAL_93c83c8b_4_k_cu_main4cuda3std3__45__cpo6cbeginE - _ZN30_INTERNAL_93c83c8b_4_k_cu_main6thrust24THRUST_300001_SM_1000_NS12placeholders2_2E)
_ZN30_INTERNAL_93c83c8b_4_k_cu_main6thrust24THRUST_300001_SM_1000_NS12placeholders2_2E:
	.zero		1
	.type		_ZN30_INTERNAL_93c83c8b_4_k_cu_main4cuda3std3__45__cpo6cbeginE,@object
	.size		_ZN30_INTERNAL_93c83c8b_4_k_cu_main4cuda3std3__45__cpo6cbeginE,(_ZN30_INTERNAL_93c83c8b_4_k_cu_main4cuda3std6ranges3__45__cpo6cbeginE - _ZN30_INTERNAL_93c83c8b_4_k_cu_main4cuda3std3__45__cpo6cbeginE)
_ZN30_INTERNAL_93c83c8b_4_k_cu_main4cuda3std3__45__cpo6cbeginE:
	.zero		1
	.type		_ZN30_INTERNAL_93c83c8b_4_k_cu_main4cuda3std6ranges3__45__cpo6cbeginE,@object
	.size		_ZN30_INTERNAL_93c83c8b_4_k_cu_main4cuda3std6ranges3__45__cpo6cbeginE,(_ZN30_INTERNAL_93c83c8b_4_k_cu_main6thrust24THRUST_300001_SM_1000_NS12placeholders2_6E - _ZN30_INTERNAL_93c83c8b_4_k_cu_main4cuda3std6ranges3__45__cpo6cbeginE)
_ZN30_INTERNAL_93c83c8b_4_k_cu_main4cuda3std6ranges3__45__cpo6cbeginE:
	.zero		1
	.type		_ZN30_INTERNAL_93c83c8b_4_k_cu_main6thrust24THRUST_300001_SM_1000_NS12placeholders2_6E,@object
	.size		_ZN30_INTERNAL_93c83c8b_4_k_cu_main6thrust24THRUST_300001_SM_1000_NS12placeholders2_6E,(_ZN30_INTERNAL_93c83c8b_4_k_cu_main4cuda3std3__45__cpo7crbeginE - _ZN30_INTERNAL_93c83c8b_4_k_cu_main6thrust24THRUST_300001_SM_1000_NS12placeholders2_6E)
_ZN30_INTERNAL_93c83c8b_4_k_cu_main6thrust24THRUST_300001_SM_1000_NS12placeholders2_6E:
	.zero		1
	.type		_ZN30_INTERNAL_93c83c8b_4_k_cu_main4cuda3std3__45__cpo7crbeginE,@object
	.size		_ZN30_INTERNAL_93c83c8b_4_k_cu_main4cuda3std3__45__cpo7crbeginE,(_ZN30_INTERNAL_93c83c8b_4_k_cu_main4cuda3std6ranges3__45__cpo4nextE - _ZN30_INTERNAL_93c83c8b_4_k_cu_main4cuda3std3__45__cpo7crbeginE)
_ZN30_INTERNAL_93c83c8b_4_k_cu_main4cuda3std3__45__cpo7crbeginE:
	.zero		1
	.type		_ZN30_INTERNAL_93c83c8b_4_k_cu_main4cuda3std6ranges3__45__cpo4nextE,@object
	.size		_ZN30_INTERNAL_93c83c8b_4_k_cu_main4cuda3std6ranges3__45__cpo4nextE,(_ZN30_INTERNAL_93c83c8b_4_k_cu_main4cuda3std6ranges3__45__cpo4swapE - _ZN30_INTERNAL_93c83c8b_4_k_cu_main4cuda3std6ranges3__45__cpo4nextE)
_ZN30_INTERNAL_93c83c8b_4_k_cu_main4cuda3std6ranges3__45__cpo4nextE:
	.zero		1
	.type		_ZN30_INTERNAL_93c83c8b_4_k_cu_main4cuda3std6ranges3__45__cpo4swapE,@object
	.size		_ZN30_INTERNAL_93c83c8b_4_k_cu_main4cuda3std6ranges3__45__cpo4swapE,(_ZN30_INTERNAL_93c83c8b_4_k_cu_main6thrust24THRUST_300001_SM_1000_NS8cuda_cub10par_nosyncE - _ZN30_INTERNAL_93c83c8b_4_k_cu_main4cuda3std6ranges3__45__cpo4swapE)
_ZN30_INTERNAL_93c83c8b_4_k_cu_main4cuda3std6ranges3__45__cpo4swapE:
	.zero		1
	.type		_ZN30_INTERNAL_93c83c8b_4_k_cu_main6thrust24THRUST_300001_SM_1000_NS8cuda_cub10par_nosyncE,@object
	.size		_ZN30_INTERNAL_93c83c8b_4_k_cu_main6thrust24THRUST_300001_SM_1000_NS8cuda_cub10par_nosyncE,(_ZN30_INTERNAL_93c83c8b_4_k_cu_main6thrust24THRUST_300001_SM_1000_NS3seqE - _ZN30_INTERNAL_93c83c8b_4_k_cu_main6thrust24THRUST_300001_SM_1000_NS8cuda_cub10par_nosyncE)
_ZN30_INTERNAL_93c83c8b_4_k_cu_main6thrust24THRUST_300001_SM_1000_NS8cuda_cub10par_nosyncE:
	.zero		1
	.type		_ZN30_INTERNAL_93c83c8b_4_k_cu_main6thrust24THRUST_300001_SM_1000_NS3seqE,@object
	.size		_ZN30_INTERNAL_93c83c8b_4_k_cu_main6thrust24THRUST_300001_SM_1000_NS3seqE,(_ZN30_INTERNAL_93c83c8b_4_k_cu_main4cuda3std3__420unreachable_sentinelE - _ZN30_INTERNAL_93c83c8b_4_k_cu_main6thrust24THRUST_300001_SM_1000_NS3seqE)
_ZN30_INTERNAL_93c83c8b_4_k_cu_main6thrust24THRUST_300001_SM_1000_NS3seqE:
	.zero		1
	.type		_ZN30_INTERNAL_93c83c8b_4_k_cu_main4cuda3std3__420unreachable_sentinelE,@object
	.size		_ZN30_INTERNAL_93c83c8b_4_k_cu_main4cuda3std3__420unreachable_sentinelE,(_ZN30_INTERNAL_93c83c8b_4_k_cu_main4cuda3std6ranges3__45__cpo5ssizeE - _ZN30_INTERNAL_93c83c8b_4_k_cu_main4cuda3std3__420unreachable_sentinelE)
_ZN30_INTERNAL_93c83c8b_4_k_cu_main4cuda3std3__420unreachable_sentinelE:
	.zero		1
	.type		_ZN30_INTERNAL_93c83c8b_4_k_cu_main4cuda3std6ranges3__45__cpo5ssizeE,@object
	.size		_ZN30_INTERNAL_93c83c8b_4_k_cu_main4cuda3std6ranges3__45__cpo5ssizeE,(_ZN30_INTERNAL_93c83c8b_4_k_cu_main6thrust24THRUST_300001_SM_1000_NS12placeholders2_3E - _ZN30_INTERNAL_93c83c8b_4_k_cu_main4cuda3std6ranges3__45__cpo5ssizeE)
_ZN30_INTERNAL_93c83c8b_4_k_cu_main4cuda3std6ranges3__45__cpo5ssizeE:
	.zero		1
	.type		_ZN30_INTERNAL_93c83c8b_4_k_cu_main6thrust24THRUST_300001_SM_1000_NS12placeholders2_3E,@object
	.size		_ZN30_INTERNAL_93c83c8b_4_k_cu_main6thrust24THRUST_300001_SM_1000_NS12placeholders2_3E,(_ZN30_INTERNAL_93c83c8b_4_k_cu_main4cuda3std3__45__cpo4cendE - _ZN30_INTERNAL_93c83c8b_4_k_cu_main6thrust24THRUST_300001_SM_1000_NS12placeholders2_3E)
_ZN30_INTERNAL_93c83c8b_4_k_cu_main6thrust24THRUST_300001_SM_1000_NS12placeholders2_3E:
	.zero		1
	.type		_ZN30_INTERNAL_93c83c8b_4_k_cu_main4cuda3std3__45__cpo4cendE,@object
	.size		_ZN30_INTERNAL_93c83c8b_4_k_cu_main4cuda3std3__45__cpo4cendE,(_ZN30_INTERNAL_93c83c8b_4_k_cu_main4cuda3std6ranges3__45__cpo4cendE - _ZN30_INTERNAL_93c83c8b_4_k_cu_main4cuda3std3__45__cpo4cendE)
_ZN30_INTERNAL_93c83c8b_4_k_cu_main4cuda3std3__45__cpo4cendE:
	.zero		1
	.type		_ZN30_INTERNAL_93c83c8b_4_k_cu_main4cuda3std6ranges3__45__cpo4cendE,@object
	.size		_ZN30_INTERNAL_93c83c8b_4_k_cu_main4cuda3std6ranges3__45__cpo4cendE,(_ZN30_INTERNAL_93c83c8b_4_k_cu_main6thrust24THRUST_300001_SM_1000_NS12placeholders2_7E - _ZN30_INTERNAL_93c83c8b_4_k_cu_main4cuda3std6ranges3__45__cpo4cendE)
_ZN30_INTERNAL_93c83c8b_4_k_cu_main4cuda3std6ranges3__45__cpo4cendE:
	.zero		1
	.type		_ZN30_INTERNAL_93c83c8b_4_k_cu_main6thrust24THRUST_300001_SM_1000_NS12placeholders2_7E,@object
	.size		_ZN30_INTERNAL_93c83c8b_4_k_cu_main6thrust24THRUST_300001_SM_1000_NS12placeholders2_7E,(_ZN30_INTERNAL_93c83c8b_4_k_cu_main4cuda3std3__45__cpo5crendE - _ZN30_INTERNAL_93c83c8b_4_k_cu_main6thrust24THRUST_300001_SM_1000_NS12placeholders2_7E)
_ZN30_INTERNAL_93c83c8b_4_k_cu_main6thrust24THRUST_300001_SM_1000_NS12placeholders2_7E:
	.zero		1
	.type		_ZN30_INTERNAL_93c83c8b_4_k_cu_main4cuda3std3__45__cpo5crendE,@object
	.size		_ZN30_INTERNAL_93c83c8b_4_k_cu_main4cuda3std3__45__cpo5crendE,(_ZN30_INTERNAL_93c83c8b_4_k_cu_main4cuda3std6ranges3__45__cpo4prevE - _ZN30_INTERNAL_93c83c8b_4_k_cu_main4cuda3std3__45__cpo5crendE)
_ZN30_INTERNAL_93c83c8b_4_k_cu_main4cuda3std3__45__cpo5crendE:
	.zero		1
	.type		_ZN30_INTERNAL_93c83c8b_4_k_cu_main4cuda3std6ranges3__45__cpo4prevE,@object
	.size		_ZN30_INTERNAL_93c83c8b_4_k_cu_main4cuda3std6ranges3__45__cpo4prevE,(_ZN30_INTERNAL_93c83c8b_4_k_cu_main4cuda3std6ranges3__45__cpo9iter_moveE - _ZN30_INTERNAL_93c83c8b_4_k_cu_main4cuda3std6ranges3__45__cpo4prevE)
_ZN30_INTERNAL_93c83c8b_4_k_cu_main4cuda3std6ranges3__45__cpo4prevE:
	.zero		1
	.type		_ZN30_INTERNAL_93c83c8b_4_k_cu_main4cuda3std6ranges3__45__cpo9iter_moveE,@object
	.size		_ZN30_INTERNAL_93c83c8b_4_k_cu_main4cuda3std6ranges3__45__cpo9iter_moveE,(_ZN30_INTERNAL_93c83c8b_4_k_cu_main6thrust24THRUST_300001_SM_1000_NS6system6detail10sequential3seqE - _ZN30_INTERNAL_93c83c8b_4_k_cu_main4cuda3std6ranges3__45__cpo9iter_moveE)
_ZN30_INTERNAL_93c83c8b_4_k_cu_main4cuda3std6ranges3__45__cpo9iter_moveE:
	.zero		1
	.type		_ZN30_INTERNAL_93c83c8b_4_k_cu_main6thrust24THRUST_300001_SM_1000_NS6system6detail10sequential3seqE,@object
	.size		_ZN30_INTERNAL_93c83c8b_4_k_cu_main6thrust24THRUST_300001_SM_1000_NS6system6detail10sequential3seqE,(_ZN30_INTERNAL_93c83c8b_4_k_cu_main6thrust24THRUST_300001_SM_1000_NS12placeholders2_9E - _ZN30_INTERNAL_93c83c8b_4_k_cu_main6thrust24THRUST_300001_SM_1000_NS6system6detail10sequential3seqE)
_ZN30_INTERNAL_93c83c8b_4_k_cu_main6thrust24THRUST_300001_SM_1000_NS6system6detail10sequential3seqE:
	.zero		1
	.type		_ZN30_INTERNAL_93c83c8b_4_k_cu_main6thrust24THRUST_300001_SM_1000_NS12placeholders2_9E,@object
	.size		_ZN30_INTERNAL_93c83c8b_4_k_cu_main6thrust24THRUST_300001_SM_1000_NS12placeholders2_9E,(_ZN30_INTERNAL_93c83c8b_4_k_cu_main4cuda3std3__419piecewise_constructE - _ZN30_INTERNAL_93c83c8b_4_k_cu_main6thrust24THRUST_300001_SM_1000_NS12placeholders2_9E)
_ZN30_INTERNAL_93c83c8b_4_k_cu_main6thrust24THRUST_300001_SM_1000_NS12placeholders2_9E:
	.zero		1
	.type		_ZN30_INTERNAL_93c83c8b_4_k_cu_main4cuda3std3__419piecewise_constructE,@object
	.size		_ZN30_INTERNAL_93c83c8b_4_k_cu_main4cuda3std3__419piecewise_constructE,(_ZN30_INTERNAL_93c83c8b_4_k_cu_main4cuda3std6ranges3__45__cpo5cdataE - _ZN30_INTERNAL_93c83c8b_4_k_cu_main4cuda3std3__419piecewise_constructE)
_ZN30_INTERNAL_93c83c8b_4_k_cu_main4cuda3std3__419piecewise_constructE:
	.zero		1
	.type		_ZN30_INTERNAL_93c83c8b_4_k_cu_main4cuda3std6ranges3__45__cpo5cdataE,@object
	.size		_ZN30_INTERNAL_93c83c8b_4_k_cu_main4cuda3std6ranges3__45__cpo5cdataE,(_ZN30_INTERNAL_93c83c8b_4_k_cu_main6thrust24THRUST_300001_SM_1000_NS12placeholders2_1E - _ZN30_INTERNAL_93c83c8b_4_k_cu_main4cuda3std6ranges3__45__cpo5cdataE)
_ZN30_INTERNAL_93c83c8b_4_k_cu_main4cuda3std6ranges3__45__cpo5cdataE:
	.zero		1
	.type		_ZN30_INTERNAL_93c83c8b_4_k_cu_main6thrust24THRUST_300001_SM_1000_NS12placeholders2_1E,@object
	.size		_ZN30_INTERNAL_93c83c8b_4_k_cu_main6thrust24THRUST_300001_SM_1000_NS12placeholders2_1E,(_ZN30_INTERNAL_93c83c8b_4_k_cu_main4cuda3std3__45__cpo3endE - _ZN30_INTERNAL_93c83c8b_4_k_cu_main6thrust24THRUST_300001_SM_1000_NS12placeholders2_1E)
_ZN30_INTERNAL_93c83c8b_4_k_cu_main6thrust24THRUST_300001_SM_1000_NS12placeholders2_1E:
	.zero		1
	.type		_ZN30_INTERNAL_93c83c8b_4_k_cu_main4cuda3std3__45__cpo3endE,@object
	.size		_ZN30_INTERNAL_93c83c8b_4_k_cu_main4cuda3std3__45__cpo3endE,(_ZN30_INTERNAL_93c83c8b_4_k_cu_main4cuda3std6ranges3__45__cpo3endE - _ZN30_INTERNAL_93c83c8b_4_k_cu_main4cuda3std3__45__cpo3endE)
_ZN30_INTERNAL_93c83c8b_4_k_cu_main4cuda3std3__45__cpo3endE:
	.zero		1
	.type		_ZN30_INTERNAL_93c83c8b_4_k_cu_main4cuda3std6ranges3__45__cpo3endE,@object
	.size		_ZN30_INTERNAL_93c83c8b_4_k_cu_main4cuda3std6ranges3__45__cpo3endE,(_ZN30_INTERNAL_93c83c8b_4_k_cu_main6thrust24THRUST_300001_SM_1000_NS12placeholders2_5E - _ZN30_INTERNAL_93c83c8b_4_k_cu_main4cuda3std6ranges3__45__cpo3endE)
_ZN30_INTERNAL_93c83c8b_4_k_cu_main4cuda3std6ranges3__45__cpo3endE:
	.zero		1
	.type		_ZN30_INTERNAL_93c83c8b_4_k_cu_main6thrust24THRUST_300001_SM_1000_NS12placeholders2_5E,@object
	.size		_ZN30_INTERNAL_93c83c8b_4_k_cu_main6thrust24THRUST_300001_SM_1000_NS12placeholders2_5E,(_ZN30_INTERNAL_93c83c8b_4_k_cu_main4cuda3std3__45__cpo4rendE - _ZN30_INTERNAL_93c83c8b_4_k_cu_main6thrust24THRUST_300001_SM_1000_NS12placeholders2_5E)
_ZN30_INTERNAL_93c83c8b_4_k_cu_main6thrust24THRUST_300001_SM_1000_NS12placeholders2_5E:
	.zero		1
	.type		_ZN30_INTERNAL_93c83c8b_4_k_cu_main4cuda3std3__45__cpo4rendE,@object
	.size		_ZN30_INTERNAL_93c83c8b_4_k_cu_main4cuda3std3__45__cpo4rendE,(_ZN30_INTERNAL_93c83c8b_4_k_cu_main4cuda3std6ranges3__45__cpo9iter_swapE - _ZN30_INTERNAL_93c83c8b_4_k_cu_main4cuda3std3__45__cpo4rendE)
_ZN30_INTERNAL_93c83c8b_4_k_cu_main4cuda3std3__45__cpo4rendE:
	.zero		1
	.type		_ZN30_INTERNAL_93c83c8b_4_k_cu_main4cuda3std6ranges3__45__cpo9iter_swapE,@object
	.size		_ZN30_INTERNAL_93c83c8b_4_k_cu_main4cuda3std6ranges3__45__cpo9iter_swapE,(_ZN30_INTERNAL_93c83c8b_4_k_cu_main4cuda3std3__48unexpectE - _ZN30_INTERNAL_93c83c8b_4_k_cu_main4cuda3std6ranges3__45__cpo9iter_swapE)
_ZN30_INTERNAL_93c83c8b_4_k_cu_main4cuda3std6ranges3__45__cpo9iter_swapE:
	.zero		1
	.type		_ZN30_INTERNAL_93c83c8b_4_k_cu_main4cuda3std3__48unexpectE,@object
	.size		_ZN30_INTERNAL_93c83c8b_4_k_cu_main4cuda3std3__48unexpectE,(_ZN30_INTERNAL_93c83c8b_4_k_cu_main6thrust24THRUST_300001_SM_1000_NS8cuda_cub3parE - _ZN30_INTERNAL_93c83c8b_4_k_cu_main4cuda3std3__48unexpectE)
_ZN30_INTERNAL_93c83c8b_4_k_cu_main4cuda3std3__48unexpectE:
	.zero		1
	.type		_ZN30_INTERNAL_93c83c8b_4_k_cu_main6thrust24THRUST_300001_SM_1000_NS8cuda_cub3parE,@object
	.size		_ZN30_INTERNAL_93c83c8b_4_k_cu_main6thrust24THRUST_300001_SM_1000_NS8cuda_cub3parE,(.L_29 - _ZN30_INTERNAL_93c83c8b_4_k_cu_main6thrust24THRUST_300001_SM_1000_NS8cuda_cub3parE)
_ZN30_INTERNAL_93c83c8b_4_k_cu_main6thrust24THRUST_300001_SM_1000_NS8cuda_cub3parE:
	.zero		1
.L_29:


//--------------------- .nv.shared._ZN3cub18CUB_300001_SM_10006detail4scan16DeviceScanKernelINS2_10policy_hubIiiijN4cuda3std3__44plusIvEEE10Policy1000EPiSC_NS0_13ScanTileStateIiLb1EEES9_NS0_8NullTypeEjiLb0ESF_EEvT0_T1_T2_iT3_T4_T5_ --------------------------
	.section	.nv.shared._ZN3cub18CUB_300001_SM_10006detail4scan16DeviceScanKernelINS2_10policy_hubIiiijN4cuda3std3__44plusIvEEE10Policy1000EPiSC_NS0_13ScanTileStateIiLb1EEES9_NS0_8NullTypeEjiLb0ESF_EEvT0_T1_T2_iT3_T4_T5_,"aw",@nobits
	.sectionflags	@""
	.align	16
.nv.shared._ZN3cub18CUB_300001_SM_10006detail4scan16DeviceScanKernelINS2_10policy_hubIiiijN4cuda3std3__44plusIvEEE10Policy1000EPiSC_NS0_13ScanTileStateIiLb1EEES9_NS0_8NullTypeEjiLb0ESF_EEvT0_T1_T2_iT3_T4_T5_:
	.zero		34832


//--------------------- .nv.constant0._ZN3cub18CUB_300001_SM_10006detail4scan16DeviceScanKernelINS2_10policy_hubIiiimN4cuda3std3__44plusIvEEE10Policy1000EPiSC_NS0_13ScanTileStateIiLb1EEES9_NS0_8NullTypeEmiLb0ESF_EEvT0_T1_T2_iT3_T4_T5_ --------------------------
	.section	.nv.constant0._ZN3cub18CUB_300001_SM_10006detail4scan16DeviceScanKernelINS2_10policy_hubIiiimN4cuda3std3__44plusIvEEE10Policy1000EPiSC_NS0_13ScanTileStateIiLb1EEES9_NS0_8NullTypeEmiLb0ESF_EEvT0_T1_T2_iT3_T4_T5_,"a",@progbits
	.sectionflags	@""
	.align	4
.nv.constant0._ZN3cub18CUB_300001_SM_10006detail4scan16DeviceScanKernelINS2_10policy_hubIiiimN4cuda3std3__44plusIvEEE10Policy1000EPiSC_NS0_13ScanTileStateIiLb1EEES9_NS0_8NullTypeEmiLb0ESF_EEvT0_T1_T2_iT3_T4_T5_:
	.zero		936


//--------------------- .nv.constant0._ZN3cub18CUB_300001_SM_10006detail4scan16DeviceScanKernelINS2_10policy_hubIiiijN4cuda3std3__44plusIvEEE10Policy1000EPiSC_NS0_13ScanTileStateIiLb1EEES9_NS0_8NullTypeEjiLb0ESF_EEvT0_T1_T2_iT3_T4_T5_ --------------------------
	.section	.nv.constant0._ZN3cub18CUB_300001_SM_10006detail4scan16DeviceScanKernelINS2_10policy_hubIiiijN4cuda3std3__44plusIvEEE10Policy1000EPiSC_NS0_13ScanTileStateIiLb1EEES9_NS0_8NullTypeEjiLb0ESF_EEvT0_T1_T2_iT3_T4_T5_,"a",@progbits
	.sectionflags	@""
	.align	4
.nv.constant0._ZN3cub18CUB_300001_SM_10006detail4scan16DeviceScanKernelINS2_10policy_hubIiiijN4cuda3std3__44plusIvEEE10Policy1000EPiSC_NS0_13ScanTileStateIiLb1EEES9_NS0_8NullTypeEjiLb0ESF_EEvT0_T1_T2_iT3_T4_T5_:
	.zero		932


//--------------------- .nv.constant0._ZN3cub18CUB_300001_SM_10006detail4scan20DeviceScanInitKernelINS0_13ScanTileStateIiLb1EEEEEvT_i --------------------------
	.section	.nv.constant0._ZN3cub18CUB_300001_SM_10006detail4scan20DeviceScanInitKernelINS0_13ScanTileStateIiLb1EEEEEvT_i,"a",@progbits
	.sectionflags	@""
	.align	4
.nv.constant0._ZN3cub18CUB_300001_SM_10006detail4scan20DeviceScanInitKernelINS0_13ScanTileStateIiLb1EEEEEvT_i:
	.zero		908


//--------------------- .nv.constant0._ZN3cub18CUB_300001_SM_10006detail11EmptyKernelIvEEvv --------------------------
	.section	.nv.constant0._ZN3cub18CUB_300001_SM_10006detail11EmptyKernelIvEEvv,"a",@progbits
	.sectionflags	@""
	.align	4
.nv.constant0._ZN3cub18CUB_300001_SM_10006detail11EmptyKernelIvEEvv:
	.zero		896


//--------------------- .nv.constant0._Z4sortPKiPiS1_j --------------------------
	.section	.nv.constant0._Z4sortPKiPiS1_j,"a",@progbits
	.sectionflags	@""
	.align	4
.nv.constant0._Z4sortPKiPiS1_j:
	.zero		924


//--------------------- .nv.constant0._Z4histPKiPij --------------------------
	.section	.nv.constant0._Z4histPKiPij,"a",@progbits
	.sectionflags	@""
	.align	4
.nv.constant0._Z4histPKiPij:
	.zero		916


//--------------------- SYMBOLS --------------------------

	.type		.nv.reservedSmem.offset0,@object
	.size		.nv.reservedSmem.offset0,0x4
	.type		.nv.reservedSmem.cap,@object
	.size		.nv.reservedSmem.cap,0x4
